// auto-generated by cutlass_sweep.gemm — config: {"arch": "sm_90", "cluster_m": 2, "cluster_n": 1, "dtype": "e4m3", "dtype_b": "e4m3", "layout": "nt", "stages": 0, "tile_k": 32, "tile_m": 64, "tile_n": 64}
#include "cutlass/cutlass.h"
#include "cutlass/gemm/collective/collective_builder.hpp"
#include "cutlass/gemm/device/gemm_universal_adapter.h"
#include "cutlass/gemm/kernel/gemm_universal.hpp"
#include "cutlass/epilogue/collective/collective_builder.hpp"

using ElemA = cutlass::float_e4m3_t;
using ElemB = cutlass::float_e4m3_t;
using ElemCD = cutlass::float_e4m3_t;
using Acc  = float;
using TileShape    = cute::Shape<cute::_64, cute::_64, cute::_32>;
using ClusterShape = cute::Shape<cute::_2, cute::_1, cute::_1>;

using CollectiveEpilogue = typename cutlass::epilogue::collective::CollectiveBuilder<
    cutlass::arch::Sm90, cutlass::arch::OpClassTensorOp,
    TileShape, ClusterShape,
    cutlass::epilogue::collective::EpilogueTileAuto,
    Acc, Acc,
    ElemCD, cutlass::layout::RowMajor, 128 / cutlass::sizeof_bits<ElemCD>::value,
    ElemCD, cutlass::layout::RowMajor, 128 / cutlass::sizeof_bits<ElemCD>::value,
    cutlass::epilogue::collective::EpilogueScheduleAuto
  >::CollectiveOp;

using CollectiveMainloop = typename cutlass::gemm::collective::CollectiveBuilder<
    cutlass::arch::Sm90, cutlass::arch::OpClassTensorOp,
    ElemA, cutlass::layout::RowMajor, 128 / cutlass::sizeof_bits<ElemA>::value,
    ElemB, cutlass::layout::ColumnMajor, 128 / cutlass::sizeof_bits<ElemB>::value,
    Acc,
    TileShape, ClusterShape,
    cutlass::gemm::collective::StageCountAutoCarveout<static_cast<int>(sizeof(typename CollectiveEpilogue::SharedStorage))>,
    cutlass::gemm::collective::KernelScheduleAuto
  >::CollectiveOp;

using GemmKernel = cutlass::gemm::kernel::GemmUniversal<
    cute::Shape<int,int,int,int>,
    CollectiveMainloop,
    CollectiveEpilogue
>;
using Gemm = cutlass::gemm::device::GemmUniversalAdapter<GemmKernel>;

// Force the device kernel symbol into the cubin without needing a host main.
auto* _anchor = &cutlass::device_kernel<GemmKernel>;


// ===== COMPILED SASS (sm_90a) =====

	.target	sm_90a

	.elftype	@"ET_EXEC"


//--------------------- .note.nv.tkinfo           --------------------------
	.section	.note.nv.tkinfo,"",@"SHT_NOTE"
	.sectionflags	@"SHF_NOTE_NV_TKINFO"
	.tkinfo
        /*0018*/ 	.word	0x00000002
        /*0030*/ 	.string	""
        /*0030*/ 	.string	"ptxas"
        /*0030*/ 	.string	"Cuda compilation tools, release 13.0, V13.0.88"
        /*0030*/ 	.string	"Build cuda_13.0.r13.0/compiler.36424714_0"
        /*0030*/ 	.string	"-arch sm_90a -m 64 "



//--------------------- .note.nv.cuinfo           --------------------------
	.section	.note.nv.cuinfo,"",@"SHT_NOTE"
	.sectionflags	@"SHF_NOTE_NV_CUINFO"
        /*0018*/ 	.short	0x0002
        /*001a*/ 	.short	0x005a
        /*001c*/ 	.short	0x0082
	.zero		2


//--------------------- .nv.info                  --------------------------
	.section	.nv.info,"",@"SHT_CUDA_INFO"
	.align	4


	//----- nvinfo : EIATTR_REGCOUNT
	.align		4
        /*0000*/ 	.byte	0x04, 0x2f
        /*0002*/ 	.short	(.L_12 - .L_11)
	.align		4
.L_11:
        /*0004*/ 	.word	index@(_ZN7cutlass13device_kernelINS_4gemm6kernel13GemmUniversalIN4cute5tupleIJiiiiEEENS1_10collective13CollectiveMmaINS1_37MainloopSm90TmaGmmaWarpSpecializedFP8ILi56ENS5_IJNS4_1CILi2EEENSA_ILi1EEESC_EEENS1_32KernelTmaWarpSpecializedPingpongEEENS5_IJNSA_ILi64EEESG_NSA_ILi32EEEEEENS_12float_e4m3_tENS5_IJlSC_lEEESJ_SK_NS4_8TiledMMAINS4_8MMA_AtomIJNS4_4SM904GMMA30MMA_64x64x32_F32E4M3E4M3_SS_TNILNSO_7ScaleInE1ELSQ_1EEEEEENS4_6LayoutINS5_IJSC_SC_SC_EEENS5_IJNSA_ILi0EEESV_SV_EEEEENS5_IJNS4_10UnderscoreESY_SY_EEEEENS4_13SM90_TMA_LOADENS4_14ComposedLayoutINS4_7SwizzleILi1ELi4ELi3EEENS4_18smem_ptr_flag_bitsILi8EEENST_INS5_IJNSA_ILi8EEESH_EEENS5_IJSH_SC_EEEEEEEvNS4_8identityENS4_23SM90_TMA_LOAD_MULTICASTES1B_vS1C_EENS_8epilogue10collective6detail29Sm90TmaWarpSpecializedAdapterINS1G_15DefaultEpilogueISJ_SK_SK_NS1F_6thread17LinearCombinationISJ_Li1EffLNS1K_9ScaleType4KindE0ELNS_15FloatRoundStyleE2ESJ_EENS1_15EpilogueDefaultEEEEEvvEEEEvNT_6ParamsE)
        /*0008*/ 	.word	0x000000a8


	//----- nvinfo : EIATTR_FRAME_SIZE
	.align		4
.L_12:
        /*000c*/ 	.byte	0x04, 0x11
        /*000e*/ 	.short	(.L_14 - .L_13)
	.align		4
.L_13:
        /*0010*/ 	.word	index@(_ZN7cutlass13device_kernelINS_4gemm6kernel13GemmUniversalIN4cute5tupleIJiiiiEEENS1_10collective13CollectiveMmaINS1_37MainloopSm90TmaGmmaWarpSpecializedFP8ILi56ENS5_IJNS4_1CILi2EEENSA_ILi1EEESC_EEENS1_32KernelTmaWarpSpecializedPingpongEEENS5_IJNSA_ILi64EEESG_NSA_ILi32EEEEEENS_12float_e4m3_tENS5_IJlSC_lEEESJ_SK_NS4_8TiledMMAINS4_8MMA_AtomIJNS4_4SM904GMMA30MMA_64x64x32_F32E4M3E4M3_SS_TNILNSO_7ScaleInE1ELSQ_1EEEEEENS4_6LayoutINS5_IJSC_SC_SC_EEENS5_IJNSA_ILi0EEESV_SV_EEEEENS5_IJNS4_10UnderscoreESY_SY_EEEEENS4_13SM90_TMA_LOADENS4_14ComposedLayoutINS4_7SwizzleILi1ELi4ELi3EEENS4_18smem_ptr_flag_bitsILi8EEENST_INS5_IJNSA_ILi8EEESH_EEENS5_IJSH_SC_EEEEEEEvNS4_8identityENS4_23SM90_TMA_LOAD_MULTICASTES1B_vS1C_EENS_8epilogue10collective6detail29Sm90TmaWarpSpecializedAdapterINS1G_15DefaultEpilogueISJ_SK_SK_NS1F_6thread17LinearCombinationISJ_Li1EffLNS1K_9ScaleType4KindE0ELNS_15FloatRoundStyleE2ESJ_EENS1_15EpilogueDefaultEEEEEvvEEEEvNT_6ParamsE)
        /*0014*/ 	.word	0x00000000


	//----- nvinfo : EIATTR_MIN_STACK_SIZE
	.align		4
.L_14:
        /*0018*/ 	.byte	0x04, 0x12
        /*001a*/ 	.short	(.L_16 - .L_15)
	.align		4
.L_15:
        /*001c*/ 	.word	index@(_ZN7cutlass13device_kernelINS_4gemm6kernel13GemmUniversalIN4cute5tupleIJiiiiEEENS1_10collective13CollectiveMmaINS1_37MainloopSm90TmaGmmaWarpSpecializedFP8ILi56ENS5_IJNS4_1CILi2EEENSA_ILi1EEESC_EEENS1_32KernelTmaWarpSpecializedPingpongEEENS5_IJNSA_ILi64EEESG_NSA_ILi32EEEEEENS_12float_e4m3_tENS5_IJlSC_lEEESJ_SK_NS4_8TiledMMAINS4_8MMA_AtomIJNS4_4SM904GMMA30MMA_64x64x32_F32E4M3E4M3_SS_TNILNSO_7ScaleInE1ELSQ_1EEEEEENS4_6LayoutINS5_IJSC_SC_SC_EEENS5_IJNSA_ILi0EEESV_SV_EEEEENS5_IJNS4_10UnderscoreESY_SY_EEEEENS4_13SM90_TMA_LOADENS4_14ComposedLayoutINS4_7SwizzleILi1ELi4ELi3EEENS4_18smem_ptr_flag_bitsILi8EEENST_INS5_IJNSA_ILi8EEESH_EEENS5_IJSH_SC_EEEEEEEvNS4_8identityENS4_23SM90_TMA_LOAD_MULTICASTES1B_vS1C_EENS_8epilogue10collective6detail29Sm90TmaWarpSpecializedAdapterINS1G_15DefaultEpilogueISJ_SK_SK_NS1F_6thread17LinearCombinationISJ_Li1EffLNS1K_9ScaleType4KindE0ELNS_15FloatRoundStyleE2ESJ_EENS1_15EpilogueDefaultEEEEEvvEEEEvNT_6ParamsE)
        /*0020*/ 	.word	0x00000000
.L_16:


//--------------------- .nv.compat                --------------------------
	.section	.nv.compat,"",@"SHT_CUDA_COMPAT_INFO"
	.align	4
        /*0000*/ 	.byte	0x02, 0x09, 0x01, 0x00, 0x02, 0x02, 0x04, 0x00, 0x02, 0x05, 0x05, 0x00, 0x03, 0x07, 0x01, 0x01
        /*0010*/ 	.byte	0x02, 0x03, 0x01, 0x00, 0x02, 0x06, 0x01, 0x00, 0x04, 0x0b, 0x08, 0x00, 0x00, 0x00, 0x00, 0x00
        /*0020*/ 	.byte	0x00, 0x00, 0x00, 0x00


//--------------------- .nv.info._ZN7cutlass13device_kernelINS_4gemm6kernel13GemmUniversalIN4cute5tupleIJiiiiEEENS1_10collective13CollectiveMmaINS1_37MainloopSm90TmaGmmaWarpSpecializedFP8ILi56ENS5_IJNS4_1CILi2EEENSA_ILi1EEESC_EEENS1_32KernelTmaWarpSpecializedPingpongEEENS5_IJNSA_ILi64EEESG_NSA_ILi32EEEEEENS_12float_e4m3_tENS5_IJlSC_lEEESJ_SK_NS4_8TiledMMAINS4_8MMA_AtomIJNS4_4SM904GMMA30MMA_64x64x32_F32E4M3E4M3_SS_TNILNSO_7ScaleInE1ELSQ_1EEEEEENS4_6LayoutINS5_IJSC_SC_SC_EEENS5_IJNSA_ILi0EEESV_SV_EEEEENS5_IJNS4_10UnderscoreESY_SY_EEEEENS4_13SM90_TMA_LOADENS4_14ComposedLayoutINS4_7SwizzleILi1ELi4ELi3EEENS4_18smem_ptr_flag_bitsILi8EEENST_INS5_IJNSA_ILi8EEESH_EEENS5_IJSH_SC_EEEEEEEvNS4_8identityENS4_23SM90_TMA_LOAD_MULTICASTES1B_vS1C_EENS_8epilogue10collective6detail29Sm90TmaWarpSpecializedAdapterINS1G_15DefaultEpilogueISJ_SK_SK_NS1F_6thread17LinearCombinationISJ_Li1EffLNS1K_9ScaleType4KindE0ELNS_15FloatRoundStyleE2ESJ_EENS1_15EpilogueDefaultEEEEEvvEEEEvNT_6ParamsE --------------------------
	.section	.nv.info._ZN7cutlass13device_kernelINS_4gemm6kernel13GemmUniversalIN4cute5tupleIJiiiiEEENS1_10collective13CollectiveMmaINS1_37MainloopSm90TmaGmmaWarpSpecializedFP8ILi56ENS5_IJNS4_1CILi2EEENSA_ILi1EEESC_EEENS1_32KernelTmaWarpSpecializedPingpongEEENS5_IJNSA_ILi64EEESG_NSA_ILi32EEEEEENS_12float_e4m3_tENS5_IJlSC_lEEESJ_SK_NS4_8TiledMMAINS4_8MMA_AtomIJNS4_4SM904GMMA30MMA_64x64x32_F32E4M3E4M3_SS_TNILNSO_7ScaleInE1ELSQ_1EEEEEENS4_6LayoutINS5_IJSC_SC_SC_EEENS5_IJNSA_ILi0EEESV_SV_EEEEENS5_IJNS4_10UnderscoreESY_SY_EEEEENS4_13SM90_TMA_LOADENS4_14ComposedLayoutINS4_7SwizzleILi1ELi4ELi3EEENS4_18smem_ptr_flag_bitsILi8EEENST_INS5_IJNSA_ILi8EEESH_EEENS5_IJSH_SC_EEEEEEEvNS4_8identityENS4_23SM90_TMA_LOAD_MULTICASTES1B_vS1C_EENS_8epilogue10collective6detail29Sm90TmaWarpSpecializedAdapterINS1G_15DefaultEpilogueISJ_SK_SK_NS1F_6thread17LinearCombinationISJ_Li1EffLNS1K_9ScaleType4KindE0ELNS_15FloatRoundStyleE2ESJ_EENS1_15EpilogueDefaultEEEEEvvEEEEvNT_6ParamsE,"",@"SHT_CUDA_INFO"
	.sectionflags	@""
	.align	4


	//----- nvinfo : EIATTR_CUDA_API_VERSION
	.align		4
        /*0000*/ 	.byte	0x04, 0x37
        /*0002*/ 	.short	(.L_18 - .L_17)
.L_17:
        /*0004*/ 	.word	0x00000082


	//----- nvinfo : EIATTR_KPARAM_INFO
	.align		4
.L_18:
        /*0008*/ 	.byte	0x04, 0x17
        /*000a*/ 	.short	(.L_20 - .L_19)
.L_19:
        /*000c*/ 	.word	0x00000000
        /*0010*/ 	.short	0x0000
        /*0012*/ 	.short	0x0070
        /*0014*/ 	.byte	0x00, 0xf0, 0x01, 0x10


	//----- nvinfo : EIATTR_SPARSE_MMA_MASK
	.align		4
.L_20:
        /*0018*/ 	.byte	0x03, 0x50
        /*001a*/ 	.short	0x0000


	//----- nvinfo : EIATTR_MAXREG_COUNT
	.align		4
        /*001c*/ 	.byte	0x03, 0x1b
        /*001e*/ 	.short	0x00a8


	//----- nvinfo : EIATTR_NUM_BARRIERS
	.align		4
        /*0020*/ 	.byte	0x02, 0x4c
        /*0022*/ 	.byte	0x01
	.zero		1


	//----- nvinfo : EIATTR_MERCURY_ISA_VERSION
	.align		4
        /*0024*/ 	.byte	0x03, 0x5f
        /*0026*/ 	.short	0x0101


	//----- nvinfo : EIATTR_INT_WARP_WIDE_INSTR_OFFSETS
	.align		4
        /*0028*/ 	.byte	0x04, 0x31
        /*002a*/ 	.short	(.L_22 - .L_21)


	//   ....[0]....
.L_21:
        /*002c*/ 	.word	0x00000b60


	//   ....[1]....
        /*0030*/ 	.word	0x00000ba0


	//   ....[2]....
        /*0034*/ 	.word	0x00000be0


	//   ....[3]....
        /*0038*/ 	.word	0x00000c80


	//   ....[4]....
        /*003c*/ 	.word	0x00000ca0


	//   ....[5]....
        /*0040*/ 	.word	0x00000d00


	//   ....[6]....
        /*0044*/ 	.word	0x00000df0


	//   ....[7]....
        /*0048*/ 	.word	0x00000e40


	//   ....[8]....
        /*004c*/ 	.word	0x00002d80


	//----- nvinfo : EIATTR_COOP_GROUP_MASK_REGIDS
	.align		4
.L_22:
        /*0050*/ 	.byte	0x04, 0x29
        /*0052*/ 	.short	(.L_24 - .L_23)


	//   ....[0]....
.L_23:
        /*0054*/ 	.word	0xffffffff


	//   ....[1]....
        /*0058*/ 	.word	0xffffffff


	//   ....[2]....
        /*005c*/ 	.word	0xffffffff


	//   ....[3]....
        /*0060*/ 	.word	0xffffffff


	//   ....[4]....
        /*0064*/ 	.word	0xffffffff


	//   ....[5]....
        /*0068*/ 	.word	0xffffffff


	//   ....[6]....
        /*006c*/ 	.word	0xffffffff


	//----- nvinfo : EIATTR_COOP_GROUP_INSTR_OFFSETS
	.align		4
.L_24:
        /*0070*/ 	.byte	0x04, 0x28
        /*0072*/ 	.short	(.L_26 - .L_25)


	//   ....[0]....
.L_25:
        /*0074*/ 	.word	0x00000060


	//   ....[1]....
        /*0078*/ 	.word	0x00000070


	//   ....[2]....
        /*007c*/ 	.word	0x00000130


	//   ....[3]....
        /*0080*/ 	.word	0x00000970


	//   ....[4]....
        /*0084*/ 	.word	0x000009b0


	//   ....[5]....
        /*0088*/ 	.word	0x00000a30


	//   ....[6]....
        /*008c*/ 	.word	0x00001000


	//----- nvinfo : EIATTR_REG_RECONFIG
	.align		4
.L_26:
        /*0090*/ 	.byte	0x01, 0x54
	.zero		2


	//----- nvinfo : EIATTR_MBARRIER_INSTR_OFFSETS
	.align		4
        /*0094*/ 	.byte	0x04, 0x39
        /*0096*/ 	.short	(.L_28 - .L_27)


	//   ....[0]....
.L_27:
        /*0098*/ 	.word	0x00000250
        /*009c*/ 	.word	0x000000ff
        /*00a0*/ 	.word	0x00000000
        /*00a4*/ 	.short	0x0100
        /*00a6*/ 	.byte	0x08
	.zero		1


	//   ....[1]....
        /*00a8*/ 	.word	0x00000260
        /*00ac*/ 	.word	0x000000ff
        /*00b0*/ 	.word	0x000001c0
        /*00b4*/ 	.short	0x0100
        /*00b6*/ 	.byte	0x08
	.zero		1


	//   ....[2]....
        /*00b8*/ 	.word	0x00000270
        /*00bc*/ 	.word	0x000000ff
        /*00c0*/ 	.word	0x00000008
        /*00c4*/ 	.short	0x0100
        /*00c6*/ 	.byte	0x08
	.zero		1


	//   ....[3]....
        /*00c8*/ 	.word	0x00000280
        /*00cc*/ 	.word	0x000000ff
        /*00d0*/ 	.word	0x000001c8
        /*00d4*/ 	.short	0x0100
        /*00d6*/ 	.byte	0x08
	.zero		1


	//   ....[4]....
        /*00d8*/ 	.word	0x00000290
        /*00dc*/ 	.word	0x000000ff
        /*00e0*/ 	.word	0x00000010
        /*00e4*/ 	.short	0x0100
        /*00e6*/ 	.byte	0x08
	.zero		1


	//   ....[5]....
        /*00e8*/ 	.word	0x000002a0
        /*00ec*/ 	.word	0x000000ff
        /*00f0*/ 	.word	0x000001d0
        /*00f4*/ 	.short	0x0100
        /*00f6*/ 	.byte	0x08
	.zero		1


	//   ....[6]....
        /*00f8*/ 	.word	0x000002b0
        /*00fc*/ 	.word	0x000000ff
        /*0100*/ 	.word	0x00000018
        /*0104*/ 	.short	0x0100
        /*0106*/ 	.byte	0x08
	.zero		1


	//   ....[7]....
        /*0108*/ 	.word	0x000002c0
        /*010c*/ 	.word	0x000000ff
        /*0110*/ 	.word	0x000001d8
        /*0114*/ 	.short	0x0100
        /*0116*/ 	.byte	0x08
	.zero		1


	//   ....[8]....
        /*0118*/ 	.word	0x000002d0
        /*011c*/ 	.word	0x000000ff
        /*0120*/ 	.word	0x00000020
        /*0124*/ 	.short	0x0100
        /*0126*/ 	.byte	0x08
	.zero		1


	//   ....[9]....
        /*0128*/ 	.word	0x000002e0
        /*012c*/ 	.word	0x000000ff
        /*0130*/ 	.word	0x000001e0
        /*0134*/ 	.short	0x0100
        /*0136*/ 	.byte	0x08
	.zero		1


	//   ....[10]....
        /*0138*/ 	.word	0x000002f0
        /*013c*/ 	.word	0x000000ff
        /*0140*/ 	.word	0x00000028
        /*0144*/ 	.short	0x0100
        /*0146*/ 	.byte	0x08
	.zero		1


	//   ....[11]....
        /*0148*/ 	.word	0x00000300
        /*014c*/ 	.word	0x000000ff
        /*0150*/ 	.word	0x000001e8
        /*0154*/ 	.short	0x0100
        /*0156*/ 	.byte	0x08
	.zero		1


	//   ....[12]....
        /*0158*/ 	.word	0x00000310
        /*015c*/ 	.word	0x000000ff
        /*0160*/ 	.word	0x00000030
        /*0164*/ 	.short	0x0100
        /*0166*/ 	.byte	0x08
	.zero		1


	//   ....[13]....
        /*0168*/ 	.word	0x00000320
        /*016c*/ 	.word	0x000000ff
        /*0170*/ 	.word	0x000001f0
        /*0174*/ 	.short	0x0100
        /*0176*/ 	.byte	0x08
	.zero		1


	//   ....[14]....
        /*0178*/ 	.word	0x00000330
        /*017c*/ 	.word	0x000000ff
        /*0180*/ 	.word	0x00000038
        /*0184*/ 	.short	0x0100
        /*0186*/ 	.byte	0x08
	.zero		1


	//   ....[15]....
        /*0188*/ 	.word	0x00000340
        /*018c*/ 	.word	0x000000ff
        /*0190*/ 	.word	0x000001f8
        /*0194*/ 	.short	0x0100
        /*0196*/ 	.byte	0x08
	.zero		1


	//   ....[16]....
        /*0198*/ 	.word	0x00000350
        /*019c*/ 	.word	0x000000ff
        /*01a0*/ 	.word	0x00000040
        /*01a4*/ 	.short	0x0100
        /*01a6*/ 	.byte	0x08
	.zero		1


	//   ....[17]....
        /*01a8*/ 	.word	0x00000360
        /*01ac*/ 	.word	0x000000ff
        /*01b0*/ 	.word	0x00000200
        /*01b4*/ 	.short	0x0100
        /*01b6*/ 	.byte	0x08
	.zero		1


	//   ....[18]....
        /*01b8*/ 	.word	0x00000370
        /*01bc*/ 	.word	0x000000ff
        /*01c0*/ 	.word	0x00000048
        /*01c4*/ 	.short	0x0100
        /*01c6*/ 	.byte	0x08
	.zero		1


	//   ....[19]....
        /*01c8*/ 	.word	0x00000380
        /*01cc*/ 	.word	0x000000ff
        /*01d0*/ 	.word	0x00000208
        /*01d4*/ 	.short	0x0100
        /*01d6*/ 	.byte	0x08
	.zero		1


	//   ....[20]....
        /*01d8*/ 	.word	0x00000390
        /*01dc*/ 	.word	0x000000ff
        /*01e0*/ 	.word	0x00000050
        /*01e4*/ 	.short	0x0100
        /*01e6*/ 	.byte	0x08
	.zero		1


	//   ....[21]....
        /*01e8*/ 	.word	0x000003a0
        /*01ec*/ 	.word	0x000000ff
        /*01f0*/ 	.word	0x00000210
        /*01f4*/ 	.short	0x0100
        /*01f6*/ 	.byte	0x08
	.zero		1


	//   ....[22]....
        /*01f8*/ 	.word	0x000003b0
        /*01fc*/ 	.word	0x000000ff
        /*0200*/ 	.word	0x00000058
        /*0204*/ 	.short	0x0100
        /*0206*/ 	.byte	0x08
	.zero		1


	//   ....[23]....
        /*0208*/ 	.word	0x000003c0
        /*020c*/ 	.word	0x000000ff
        /*0210*/ 	.word	0x00000218
        /*0214*/ 	.short	0x0100
        /*0216*/ 	.byte	0x08
	.zero		1


	//   ....[24]....
        /*0218*/ 	.word	0x000003d0
        /*021c*/ 	.word	0x000000ff
        /*0220*/ 	.word	0x00000060
        /*0224*/ 	.short	0x0100
        /*0226*/ 	.byte	0x08
	.zero		1


	//   ....[25]....
        /*0228*/ 	.word	0x000003e0
        /*022c*/ 	.word	0x000000ff
        /*0230*/ 	.word	0x00000220
        /*0234*/ 	.short	0x0100
        /*0236*/ 	.byte	0x08
	.zero		1


	//   ....[26]....
        /*0238*/ 	.word	0x000003f0
        /*023c*/ 	.word	0x000000ff
        /*0240*/ 	.word	0x00000068
        /*0244*/ 	.short	0x0100
        /*0246*/ 	.byte	0x08
	.zero		1


	//   ....[27]....
        /*0248*/ 	.word	0x00000400
        /*024c*/ 	.word	0x000000ff
        /*0250*/ 	.word	0x00000228
        /*0254*/ 	.short	0x0100
        /*0256*/ 	.byte	0x08
	.zero		1


	//   ....[28]....
        /*0258*/ 	.word	0x00000410
        /*025c*/ 	.word	0x000000ff
        /*0260*/ 	.word	0x00000070
        /*0264*/ 	.short	0x0100
        /*0266*/ 	.byte	0x08
	.zero		1


	//   ....[29]....
        /*0268*/ 	.word	0x00000420
        /*026c*/ 	.word	0x000000ff
        /*0270*/ 	.word	0x00000230
        /*0274*/ 	.short	0x0100
        /*0276*/ 	.byte	0x08
	.zero		1


	//   ....[30]....
        /*0278*/ 	.word	0x00000430
        /*027c*/ 	.word	0x000000ff
        /*0280*/ 	.word	0x00000078
        /*0284*/ 	.short	0x0100
        /*0286*/ 	.byte	0x08
	.zero		1


	//   ....[31]....
        /*0288*/ 	.word	0x00000440
        /*028c*/ 	.word	0x000000ff
        /*0290*/ 	.word	0x00000238
        /*0294*/ 	.short	0x0100
        /*0296*/ 	.byte	0x08
	.zero		1


	//   ....[32]....
        /*0298*/ 	.word	0x00000450
        /*029c*/ 	.word	0x000000ff
        /*02a0*/ 	.word	0x00000080
        /*02a4*/ 	.short	0x0100
        /*02a6*/ 	.byte	0x08
	.zero		1


	//   ....[33]....
        /*02a8*/ 	.word	0x00000460
        /*02ac*/ 	.word	0x000000ff
        /*02b0*/ 	.word	0x00000240
        /*02b4*/ 	.short	0x0100
        /*02b6*/ 	.byte	0x08
	.zero		1


	//   ....[34]....
        /*02b8*/ 	.word	0x00000470
        /*02bc*/ 	.word	0x000000ff
        /*02c0*/ 	.word	0x00000088
        /*02c4*/ 	.short	0x0100
        /*02c6*/ 	.byte	0x08
	.zero		1


	//   ....[35]....
        /*02c8*/ 	.word	0x00000480
        /*02cc*/ 	.word	0x000000ff
        /*02d0*/ 	.word	0x00000248
        /*02d4*/ 	.short	0x0100
        /*02d6*/ 	.byte	0x08
	.zero		1


	//   ....[36]....
        /*02d8*/ 	.word	0x00000490
        /*02dc*/ 	.word	0x000000ff
        /*02e0*/ 	.word	0x00000090
        /*02e4*/ 	.short	0x0100
        /*02e6*/ 	.byte	0x08
	.zero		1


	//   ....[37]....
        /*02e8*/ 	.word	0x000004a0
        /*02ec*/ 	.word	0x000000ff
        /*02f0*/ 	.word	0x00000250
        /*02f4*/ 	.short	0x0100
        /*02f6*/ 	.byte	0x08
	.zero		1


	//   ....[38]....
        /*02f8*/ 	.word	0x000004b0
        /*02fc*/ 	.word	0x000000ff
        /*0300*/ 	.word	0x00000098
        /*0304*/ 	.short	0x0100
        /*0306*/ 	.byte	0x08
	.zero		1


	//   ....[39]....
        /*0308*/ 	.word	0x000004c0
        /*030c*/ 	.word	0x000000ff
        /*0310*/ 	.word	0x00000258
        /*0314*/ 	.short	0x0100
        /*0316*/ 	.byte	0x08
	.zero		1


	//   ....[40]....
        /*0318*/ 	.word	0x000004d0
        /*031c*/ 	.word	0x000000ff
        /*0320*/ 	.word	0x000000a0
        /*0324*/ 	.short	0x0100
        /*0326*/ 	.byte	0x08
	.zero		1


	//   ....[41]....
        /*0328*/ 	.word	0x000004e0
        /*032c*/ 	.word	0x000000ff
        /*0330*/ 	.word	0x00000260
        /*0334*/ 	.short	0x0100
        /*0336*/ 	.byte	0x08
	.zero		1


	//   ....[42]....
        /*0338*/ 	.word	0x000004f0
        /*033c*/ 	.word	0x000000ff
        /*0340*/ 	.word	0x000000a8
        /*0344*/ 	.short	0x0100
        /*0346*/ 	.byte	0x08
	.zero		1


	//   ....[43]....
        /*0348*/ 	.word	0x00000500
        /*034c*/ 	.word	0x000000ff
        /*0350*/ 	.word	0x00000268
        /*0354*/ 	.short	0x0100
        /*0356*/ 	.byte	0x08
	.zero		1


	//   ....[44]....
        /*0358*/ 	.word	0x00000510
        /*035c*/ 	.word	0x000000ff
        /*0360*/ 	.word	0x000000b0
        /*0364*/ 	.short	0x0100
        /*0366*/ 	.byte	0x08
	.zero		1


	//   ....[45]....
        /*0368*/ 	.word	0x00000520
        /*036c*/ 	.word	0x000000ff
        /*0370*/ 	.word	0x00000270
        /*0374*/ 	.short	0x0100
        /*0376*/ 	.byte	0x08
	.zero		1


	//   ....[46]....
        /*0378*/ 	.word	0x00000530
        /*037c*/ 	.word	0x000000ff
        /*0380*/ 	.word	0x000000b8
        /*0384*/ 	.short	0x0100
        /*0386*/ 	.byte	0x08
	.zero		1


	//   ....[47]....
        /*0388*/ 	.word	0x00000540
        /*038c*/ 	.word	0x000000ff
        /*0390*/ 	.word	0x00000278
        /*0394*/ 	.short	0x0100
        /*0396*/ 	.byte	0x08
	.zero		1


	//   ....[48]....
        /*0398*/ 	.word	0x00000550
        /*039c*/ 	.word	0x000000ff
        /*03a0*/ 	.word	0x000000c0
        /*03a4*/ 	.short	0x0100
        /*03a6*/ 	.byte	0x08
	.zero		1


	//   ....[49]....
        /*03a8*/ 	.word	0x00000560
        /*03ac*/ 	.word	0x000000ff
        /*03b0*/ 	.word	0x00000280
        /*03b4*/ 	.short	0x0100
        /*03b6*/ 	.byte	0x08
	.zero		1


	//   ....[50]....
        /*03b8*/ 	.word	0x00000570
        /*03bc*/ 	.word	0x000000ff
        /*03c0*/ 	.word	0x000000c8
        /*03c4*/ 	.short	0x0100
        /*03c6*/ 	.byte	0x08
	.zero		1


	//   ....[51]....
        /*03c8*/ 	.word	0x00000580
        /*03cc*/ 	.word	0x000000ff
        /*03d0*/ 	.word	0x00000288
        /*03d4*/ 	.short	0x0100
        /*03d6*/ 	.byte	0x08
	.zero		1


	//   ....[52]....
        /*03d8*/ 	.word	0x00000590
        /*03dc*/ 	.word	0x000000ff
        /*03e0*/ 	.word	0x000000d0
        /*03e4*/ 	.short	0x0100
        /*03e6*/ 	.byte	0x08
	.zero		1


	//   ....[53]....
        /*03e8*/ 	.word	0x000005a0
        /*03ec*/ 	.word	0x000000ff
        /*03f0*/ 	.word	0x00000290
        /*03f4*/ 	.short	0x0100
        /*03f6*/ 	.byte	0x08
	.zero		1


	//   ....[54]....
        /*03f8*/ 	.word	0x000005b0
        /*03fc*/ 	.word	0x000000ff
        /*0400*/ 	.word	0x000000d8
        /*0404*/ 	.short	0x0100
        /*0406*/ 	.byte	0x08
	.zero		1


	//   ....[55]....
        /*0408*/ 	.word	0x000005c0
        /*040c*/ 	.word	0x000000ff
        /*0410*/ 	.word	0x00000298
        /*0414*/ 	.short	0x0100
        /*0416*/ 	.byte	0x08
	.zero		1


	//   ....[56]....
        /*0418*/ 	.word	0x000005d0
        /*041c*/ 	.word	0x000000ff
        /*0420*/ 	.word	0x000000e0
        /*0424*/ 	.short	0x0100
        /*0426*/ 	.byte	0x08
	.zero		1


	//   ....[57]....
        /*0428*/ 	.word	0x000005e0
        /*042c*/ 	.word	0x000000ff
        /*0430*/ 	.word	0x000002a0
        /*0434*/ 	.short	0x0100
        /*0436*/ 	.byte	0x08
	.zero		1


	//   ....[58]....
        /*0438*/ 	.word	0x000005f0
        /*043c*/ 	.word	0x000000ff
        /*0440*/ 	.word	0x000000e8
        /*0444*/ 	.short	0x0100
        /*0446*/ 	.byte	0x08
	.zero		1


	//   ....[59]....
        /*0448*/ 	.word	0x00000600
        /*044c*/ 	.word	0x000000ff
        /*0450*/ 	.word	0x000002a8
        /*0454*/ 	.short	0x0100
        /*0456*/ 	.byte	0x08
	.zero		1


	//   ....[60]....
        /*0458*/ 	.word	0x00000610
        /*045c*/ 	.word	0x000000ff
        /*0460*/ 	.word	0x000000f0
        /*0464*/ 	.short	0x0100
        /*0466*/ 	.byte	0x08
	.zero		1


	//   ....[61]....
        /*0468*/ 	.word	0x00000620
        /*046c*/ 	.word	0x000000ff
        /*0470*/ 	.word	0x000002b0
        /*0474*/ 	.short	0x0100
        /*0476*/ 	.byte	0x08
	.zero		1


	//   ....[62]....
        /*0478*/ 	.word	0x00000630
        /*047c*/ 	.word	0x000000ff
        /*0480*/ 	.word	0x000000f8
        /*0484*/ 	.short	0x0100
        /*0486*/ 	.byte	0x08
	.zero		1


	//   ....[63]....
        /*0488*/ 	.word	0x00000640
        /*048c*/ 	.word	0x000000ff
        /*0490*/ 	.word	0x000002b8
        /*0494*/ 	.short	0x0100
        /*0496*/ 	.byte	0x08
	.zero		1


	//   ....[64]....
        /*0498*/ 	.word	0x00000650
        /*049c*/ 	.word	0x000000ff
        /*04a0*/ 	.word	0x00000100
        /*04a4*/ 	.short	0x0100
        /*04a6*/ 	.byte	0x08
	.zero		1


	//   ....[65]....
        /*04a8*/ 	.word	0x00000660
        /*04ac*/ 	.word	0x000000ff
        /*04b0*/ 	.word	0x000002c0
        /*04b4*/ 	.short	0x0100
        /*04b6*/ 	.byte	0x08
	.zero		1


	//   ....[66]....
        /*04b8*/ 	.word	0x00000670
        /*04bc*/ 	.word	0x000000ff
        /*04c0*/ 	.word	0x00000108
        /*04c4*/ 	.short	0x0100
        /*04c6*/ 	.byte	0x08
	.zero		1


	//   ....[67]....
        /*04c8*/ 	.word	0x00000680
        /*04cc*/ 	.word	0x000000ff
        /*04d0*/ 	.word	0x000002c8
        /*04d4*/ 	.short	0x0100
        /*04d6*/ 	.byte	0x08
	.zero		1


	//   ....[68]....
        /*04d8*/ 	.word	0x00000690
        /*04dc*/ 	.word	0x000000ff
        /*04e0*/ 	.word	0x00000110
        /*04e4*/ 	.short	0x0100
        /*04e6*/ 	.byte	0x08
	.zero		1


	//   ....[69]....
        /*04e8*/ 	.word	0x000006a0
        /*04ec*/ 	.word	0x000000ff
        /*04f0*/ 	.word	0x000002d0
        /*04f4*/ 	.short	0x0100
        /*04f6*/ 	.byte	0x08
	.zero		1


	//   ....[70]....
        /*04f8*/ 	.word	0x000006b0
        /*04fc*/ 	.word	0x000000ff
        /*0500*/ 	.word	0x00000118
        /*0504*/ 	.short	0x0100
        /*0506*/ 	.byte	0x08
	.zero		1


	//   ....[71]....
        /*0508*/ 	.word	0x000006c0
        /*050c*/ 	.word	0x000000ff
        /*0510*/ 	.word	0x000002d8
        /*0514*/ 	.short	0x0100
        /*0516*/ 	.byte	0x08
	.zero		1


	//   ....[72]....
        /*0518*/ 	.word	0x000006d0
        /*051c*/ 	.word	0x000000ff
        /*0520*/ 	.word	0x00000120
        /*0524*/ 	.short	0x0100
        /*0526*/ 	.byte	0x08
	.zero		1


	//   ....[73]....
        /*0528*/ 	.word	0x000006e0
        /*052c*/ 	.word	0x000000ff
        /*0530*/ 	.word	0x000002e0
        /*0534*/ 	.short	0x0100
        /*0536*/ 	.byte	0x08
	.zero		1


	//   ....[74]....
        /*0538*/ 	.word	0x000006f0
        /*053c*/ 	.word	0x000000ff
        /*0540*/ 	.word	0x00000128
        /*0544*/ 	.short	0x0100
        /*0546*/ 	.byte	0x08
	.zero		1


	//   ....[75]....
        /*0548*/ 	.word	0x00000700
        /*054c*/ 	.word	0x000000ff
        /*0550*/ 	.word	0x000002e8
        /*0554*/ 	.short	0x0100
        /*0556*/ 	.byte	0x08
	.zero		1


	//   ....[76]....
        /*0558*/ 	.word	0x00000710
        /*055c*/ 	.word	0x000000ff
        /*0560*/ 	.word	0x00000130
        /*0564*/ 	.short	0x0100
        /*0566*/ 	.byte	0x08
	.zero		1


	//   ....[77]....
        /*0568*/ 	.word	0x00000720
        /*056c*/ 	.word	0x000000ff
        /*0570*/ 	.word	0x000002f0
        /*0574*/ 	.short	0x0100
        /*0576*/ 	.byte	0x08
	.zero		1


	//   ....[78]....
        /*0578*/ 	.word	0x00000730
        /*057c*/ 	.word	0x000000ff
        /*0580*/ 	.word	0x00000138
        /*0584*/ 	.short	0x0100
        /*0586*/ 	.byte	0x08
	.zero		1


	//   ....[79]....
        /*0588*/ 	.word	0x00000740
        /*058c*/ 	.word	0x000000ff
        /*0590*/ 	.word	0x000002f8
        /*0594*/ 	.short	0x0100
        /*0596*/ 	.byte	0x08
	.zero		1


	//   ....[80]....
        /*0598*/ 	.word	0x00000750
        /*059c*/ 	.word	0x000000ff
        /*05a0*/ 	.word	0x00000140
        /*05a4*/ 	.short	0x0100
        /*05a6*/ 	.byte	0x08
	.zero		1


	//   ....[81]....
        /*05a8*/ 	.word	0x00000760
        /*05ac*/ 	.word	0x000000ff
        /*05b0*/ 	.word	0x00000300
        /*05b4*/ 	.short	0x0100
        /*05b6*/ 	.byte	0x08
	.zero		1


	//   ....[82]....
        /*05b8*/ 	.word	0x00000770
        /*05bc*/ 	.word	0x000000ff
        /*05c0*/ 	.word	0x00000148
        /*05c4*/ 	.short	0x0100
        /*05c6*/ 	.byte	0x08
	.zero		1


	//   ....[83]....
        /*05c8*/ 	.word	0x00000780
        /*05cc*/ 	.word	0x000000ff
        /*05d0*/ 	.word	0x00000308
        /*05d4*/ 	.short	0x0100
        /*05d6*/ 	.byte	0x08
	.zero		1


	//   ....[84]....
        /*05d8*/ 	.word	0x00000790
        /*05dc*/ 	.word	0x000000ff
        /*05e0*/ 	.word	0x00000150
        /*05e4*/ 	.short	0x0100
        /*05e6*/ 	.byte	0x08
	.zero		1


	//   ....[85]....
        /*05e8*/ 	.word	0x000007a0
        /*05ec*/ 	.word	0x000000ff
        /*05f0*/ 	.word	0x00000310
        /*05f4*/ 	.short	0x0100
        /*05f6*/ 	.byte	0x08
	.zero		1


	//   ....[86]....
        /*05f8*/ 	.word	0x000007b0
        /*05fc*/ 	.word	0x000000ff
        /*0600*/ 	.word	0x00000158
        /*0604*/ 	.short	0x0100
        /*0606*/ 	.byte	0x08
	.zero		1


	//   ....[87]....
        /*0608*/ 	.word	0x000007c0
        /*060c*/ 	.word	0x000000ff
        /*0610*/ 	.word	0x00000318
        /*0614*/ 	.short	0x0100
        /*0616*/ 	.byte	0x08
	.zero		1


	//   ....[88]....
        /*0618*/ 	.word	0x000007d0
        /*061c*/ 	.word	0x000000ff
        /*0620*/ 	.word	0x00000160
        /*0624*/ 	.short	0x0100
        /*0626*/ 	.byte	0x08
	.zero		1


	//   ....[89]....
        /*0628*/ 	.word	0x000007e0
        /*062c*/ 	.word	0x000000ff
        /*0630*/ 	.word	0x00000320
        /*0634*/ 	.short	0x0100
        /*0636*/ 	.byte	0x08
	.zero		1


	//   ....[90]....
        /*0638*/ 	.word	0x000007f0
        /*063c*/ 	.word	0x000000ff
        /*0640*/ 	.word	0x00000168
        /*0644*/ 	.short	0x0100
        /*0646*/ 	.byte	0x08
	.zero		1


	//   ....[91]....
        /*0648*/ 	.word	0x00000800
        /*064c*/ 	.word	0x000000ff
        /*0650*/ 	.word	0x00000328
        /*0654*/ 	.short	0x0100
        /*0656*/ 	.byte	0x08
	.zero		1


	//   ....[92]....
        /*0658*/ 	.word	0x00000810
        /*065c*/ 	.word	0x000000ff
        /*0660*/ 	.word	0x00000170
        /*0664*/ 	.short	0x0100
        /*0666*/ 	.byte	0x08
	.zero		1


	//   ....[93]....
        /*0668*/ 	.word	0x00000820
        /*066c*/ 	.word	0x000000ff
        /*0670*/ 	.word	0x00000330
        /*0674*/ 	.short	0x0100
        /*0676*/ 	.byte	0x08
	.zero		1


	//   ....[94]....
        /*0678*/ 	.word	0x00000830
        /*067c*/ 	.word	0x000000ff
        /*0680*/ 	.word	0x00000178
        /*0684*/ 	.short	0x0100
        /*0686*/ 	.byte	0x08
	.zero		1


	//   ....[95]....
        /*0688*/ 	.word	0x00000840
        /*068c*/ 	.word	0x000000ff
        /*0690*/ 	.word	0x00000338
        /*0694*/ 	.short	0x0100
        /*0696*/ 	.byte	0x08
	.zero		1


	//   ....[96]....
        /*0698*/ 	.word	0x00000850
        /*069c*/ 	.word	0x000000ff
        /*06a0*/ 	.word	0x00000180
        /*06a4*/ 	.short	0x0100
        /*06a6*/ 	.byte	0x08
	.zero		1


	//   ....[97]....
        /*06a8*/ 	.word	0x00000860
        /*06ac*/ 	.word	0x000000ff
        /*06b0*/ 	.word	0x00000340
        /*06b4*/ 	.short	0x0100
        /*06b6*/ 	.byte	0x08
	.zero		1


	//   ....[98]....
        /*06b8*/ 	.word	0x00000870
        /*06bc*/ 	.word	0x000000ff
        /*06c0*/ 	.word	0x00000188
        /*06c4*/ 	.short	0x0100
        /*06c6*/ 	.byte	0x08
	.zero		1


	//   ....[99]....
        /*06c8*/ 	.word	0x00000880
        /*06cc*/ 	.word	0x000000ff
        /*06d0*/ 	.word	0x00000348
        /*06d4*/ 	.short	0x0100
        /*06d6*/ 	.byte	0x08
	.zero		1


	//   ....[100]....
        /*06d8*/ 	.word	0x00000890
        /*06dc*/ 	.word	0x000000ff
        /*06e0*/ 	.word	0x00000190
        /*06e4*/ 	.short	0x0100
        /*06e6*/ 	.byte	0x08
	.zero		1


	//   ....[101]....
        /*06e8*/ 	.word	0x000008a0
        /*06ec*/ 	.word	0x000000ff
        /*06f0*/ 	.word	0x00000350
        /*06f4*/ 	.short	0x0100
        /*06f6*/ 	.byte	0x08
	.zero		1


	//   ....[102]....
        /*06f8*/ 	.word	0x000008b0
        /*06fc*/ 	.word	0x000000ff
        /*0700*/ 	.word	0x00000198
        /*0704*/ 	.short	0x0100
        /*0706*/ 	.byte	0x08
	.zero		1


	//   ....[103]....
        /*0708*/ 	.word	0x000008c0
        /*070c*/ 	.word	0x000000ff
        /*0710*/ 	.word	0x00000358
        /*0714*/ 	.short	0x0100
        /*0716*/ 	.byte	0x08
	.zero		1


	//   ....[104]....
        /*0718*/ 	.word	0x000008d0
        /*071c*/ 	.word	0x000000ff
        /*0720*/ 	.word	0x000001a0
        /*0724*/ 	.short	0x0100
        /*0726*/ 	.byte	0x08
	.zero		1


	//   ....[105]....
        /*0728*/ 	.word	0x000008e0
        /*072c*/ 	.word	0x000000ff
        /*0730*/ 	.word	0x00000360
        /*0734*/ 	.short	0x0100
        /*0736*/ 	.byte	0x08
	.zero		1


	//   ....[106]....
        /*0738*/ 	.word	0x000008f0
        /*073c*/ 	.word	0x000000ff
        /*0740*/ 	.word	0x000001a8
        /*0744*/ 	.short	0x0100
        /*0746*/ 	.byte	0x08
	.zero		1


	//   ....[107]....
        /*0748*/ 	.word	0x00000900
        /*074c*/ 	.word	0x000000ff
        /*0750*/ 	.word	0x00000368
        /*0754*/ 	.short	0x0100
        /*0756*/ 	.byte	0x08
	.zero		1


	//   ....[108]....
        /*0758*/ 	.word	0x00000910
        /*075c*/ 	.word	0x000000ff
        /*0760*/ 	.word	0x000001b0
        /*0764*/ 	.short	0x0100
        /*0766*/ 	.byte	0x08
	.zero		1


	//   ....[109]....
        /*0768*/ 	.word	0x00000920
        /*076c*/ 	.word	0x000000ff
        /*0770*/ 	.word	0x00000370
        /*0774*/ 	.short	0x0100
        /*0776*/ 	.byte	0x08
	.zero		1


	//   ....[110]....
        /*0778*/ 	.word	0x00000930
        /*077c*/ 	.word	0x000000ff
        /*0780*/ 	.word	0x000001b8
        /*0784*/ 	.short	0x0100
        /*0786*/ 	.byte	0x08
	.zero		1


	//   ....[111]....
        /*0788*/ 	.word	0x00000940
        /*078c*/ 	.word	0x000000ff
        /*0790*/ 	.word	0x00000378
        /*0794*/ 	.short	0x0100
        /*0796*/ 	.byte	0x08
	.zero		1


	//   ....[112]....
        /*0798*/ 	.word	0x00000e70
        /*079c*/ 	.word	0x000000ff
        /*07a0*/ 	.word	0x000003b0
        /*07a4*/ 	.short	0x0100
        /*07a6*/ 	.byte	0x08
	.zero		1


	//   ....[113]....
        /*07a8*/ 	.word	0x00000f10
        /*07ac*/ 	.word	0x000000ff
        /*07b0*/ 	.word	0x000003b8
        /*07b4*/ 	.short	0x0100
        /*07b6*/ 	.byte	0x08
	.zero		1


	//   ....[114]....
        /*07b8*/ 	.word	0x00000f80
        /*07bc*/ 	.word	0x000000ff
        /*07c0*/ 	.word	0x00000390
        /*07c4*/ 	.short	0x0100
        /*07c6*/ 	.byte	0x09
	.zero		1


	//   ....[115]....
        /*07c8*/ 	.word	0x00000f90
        /*07cc*/ 	.word	0x000000ff
        /*07d0*/ 	.word	0x00000398
        /*07d4*/ 	.short	0x0100
        /*07d6*/ 	.byte	0x09
	.zero		1


	//   ....[116]....
        /*07d8*/ 	.word	0x00000fa0
        /*07dc*/ 	.word	0x000000ff
        /*07e0*/ 	.word	0x000003a0
        /*07e4*/ 	.short	0x0100
        /*07e6*/ 	.byte	0x09
	.zero		1


	//   ....[117]....
        /*07e8*/ 	.word	0x00000fb0
        /*07ec*/ 	.word	0x000000ff
        /*07f0*/ 	.word	0x000003a8
        /*07f4*/ 	.short	0x0100
        /*07f6*/ 	.byte	0x09
	.zero		1


	//   ....[118]....
        /*07f8*/ 	.word	0x00001d90
        /*07fc*/ 	.word	0x000000ff
        /*0800*/ 	.word	0xfffffff8
        /*0804*/ 	.short	0x010a
        /*0806*/ 	.byte	0x0f
	.zero		1


	//   ....[119]....
        /*0808*/ 	.word	0x00002060
        /*080c*/ 	.word	0x000000ff
        /*0810*/ 	.word	0x00000000
        /*0814*/ 	.short	0x010a
        /*0816*/ 	.byte	0x06
	.zero		1


	//   ....[120]....
        /*0818*/ 	.word	0x000020a0
        /*081c*/ 	.word	0x000000ff
        /*0820*/ 	.word	0x00000000
        /*0824*/ 	.short	0x010a
        /*0826*/ 	.byte	0x06
	.zero		1


	//   ....[121]....
        /*0828*/ 	.word	0x000025c0
        /*082c*/ 	.word	0x000000ff
        /*0830*/ 	.word	0x00000000
        /*0834*/ 	.short	0x010a
        /*0836*/ 	.byte	0x09
	.zero		1


	//   ....[122]....
        /*0838*/ 	.word	0x00002600
        /*083c*/ 	.word	0x000000ff
        /*0840*/ 	.word	0x00000000
        /*0844*/ 	.short	0x010a
        /*0846*/ 	.byte	0x09
	.zero		1


	//   ....[123]....
        /*0848*/ 	.word	0x00002990
        /*084c*/ 	.word	0x00000013
        /*0850*/ 	.word	0x00000000
        /*0854*/ 	.short	0x0101
        /*0856*/ 	.byte	0x3f
	.zero		1


	//   ....[124]....
        /*0858*/ 	.word	0x00002d10
        /*085c*/ 	.word	0x00000011
        /*0860*/ 	.word	0x00000000
        /*0864*/ 	.short	0x0101
        /*0866*/ 	.byte	0x17
	.zero		1


	//   ....[125]....
        /*0868*/ 	.word	0x00002e20
        /*086c*/ 	.word	0x00000011
        /*0870*/ 	.word	0x00000000
        /*0874*/ 	.short	0x0101
        /*0876*/ 	.byte	0x3f
	.zero		1


	//   ....[126]....
        /*0878*/ 	.word	0x00002ee0
        /*087c*/ 	.word	0x000000ff
        /*0880*/ 	.word	0x00000008
        /*0884*/ 	.short	0x010a
        /*0886*/ 	.byte	0x0f
	.zero		1


	//   ....[127]....
        /*0888*/ 	.word	0x00005740
        /*088c*/ 	.word	0x00000004
        /*0890*/ 	.word	0x00000000
        /*0894*/ 	.short	0x0101
        /*0896*/ 	.byte	0x17
	.zero		1


	//   ....[128]....
        /*0898*/ 	.word	0x00006060
        /*089c*/ 	.word	0x00000013
        /*08a0*/ 	.word	0x000001c0
        /*08a4*/ 	.short	0x010a
        /*08a6*/ 	.byte	0x3f
	.zero		1


	//   ....[129]....
        /*08a8*/ 	.word	0x00006410
        /*08ac*/ 	.word	0x00000004
        /*08b0*/ 	.word	0x000003b8
        /*08b4*/ 	.short	0x0101
        /*08b6*/ 	.byte	0x3f
	.zero		1


	//   ....[130]....
        /*08b8*/ 	.word	0x00006b40
        /*08bc*/ 	.word	0x00000005
        /*08c0*/ 	.word	0x00000000
        /*08c4*/ 	.short	0x010a
        /*08c6*/ 	.byte	0x3f
	.zero		1


	//   ....[131]....
        /*08c8*/ 	.word	0x00006bc0
        /*08cc*/ 	.word	0x00000007
        /*08d0*/ 	.word	0x00000000
        /*08d4*/ 	.short	0x010a
        /*08d6*/ 	.byte	0x3f
	.zero		1


	//   ....[132]....
        /*08d8*/ 	.word	0x00006c50
        /*08dc*/ 	.word	0x00000006
        /*08e0*/ 	.word	0x00000000
        /*08e4*/ 	.short	0x010a
        /*08e6*/ 	.byte	0x3f
	.zero		1


	//   ....[133]....
        /*08e8*/ 	.word	0x00006ce0
        /*08ec*/ 	.word	0x00000007
        /*08f0*/ 	.word	0x00000000
        /*08f4*/ 	.short	0x010a
        /*08f6*/ 	.byte	0x3f
	.zero		1


	//   ....[134]....
        /*08f8*/ 	.word	0x00006d70
        /*08fc*/ 	.word	0x00000006
        /*0900*/ 	.word	0x00000000
        /*0904*/ 	.short	0x010a
        /*0906*/ 	.byte	0x3f
	.zero		1


	//   ....[135]....
        /*0908*/ 	.word	0x00006e00
        /*090c*/ 	.word	0x00000007
        /*0910*/ 	.word	0x00000000
        /*0914*/ 	.short	0x010a
        /*0916*/ 	.byte	0x3f
	.zero		1


	//   ....[136]....
        /*0918*/ 	.word	0x00006e90
        /*091c*/ 	.word	0x00000006
        /*0920*/ 	.word	0x00000000
        /*0924*/ 	.short	0x010a
        /*0926*/ 	.byte	0x3f
	.zero		1


	//   ....[137]....
        /*0928*/ 	.word	0x00006f20
        /*092c*/ 	.word	0x00000007
        /*0930*/ 	.word	0x00000000
        /*0934*/ 	.short	0x010a
        /*0936*/ 	.byte	0x3f
	.zero		1


	//   ....[138]....
        /*0938*/ 	.word	0x00006fb0
        /*093c*/ 	.word	0x00000006
        /*0940*/ 	.word	0x00000000
        /*0944*/ 	.short	0x010a
        /*0946*/ 	.byte	0x3f
	.zero		1


	//   ....[139]....
        /*0948*/ 	.word	0x00007040
        /*094c*/ 	.word	0x00000007
        /*0950*/ 	.word	0x00000000
        /*0954*/ 	.short	0x010a
        /*0956*/ 	.byte	0x3f
	.zero		1


	//   ....[140]....
        /*0958*/ 	.word	0x000070d0
        /*095c*/ 	.word	0x00000006
        /*0960*/ 	.word	0x00000000
        /*0964*/ 	.short	0x010a
        /*0966*/ 	.byte	0x3f
	.zero		1


	//   ....[141]....
        /*0968*/ 	.word	0x00007160
        /*096c*/ 	.word	0x00000007
        /*0970*/ 	.word	0x00000000
        /*0974*/ 	.short	0x010a
        /*0976*/ 	.byte	0x3f
	.zero		1


	//   ....[142]....
        /*0978*/ 	.word	0x000071f0
        /*097c*/ 	.word	0x00000006
        /*0980*/ 	.word	0x00000000
        /*0984*/ 	.short	0x010a
        /*0986*/ 	.byte	0x3f
	.zero		1


	//   ....[143]....
        /*0988*/ 	.word	0x00007280
        /*098c*/ 	.word	0x00000007
        /*0990*/ 	.word	0x00000000
        /*0994*/ 	.short	0x010a
        /*0996*/ 	.byte	0x3f
	.zero		1


	//   ....[144]....
        /*0998*/ 	.word	0x00007310
        /*099c*/ 	.word	0x00000006
        /*09a0*/ 	.word	0x00000000
        /*09a4*/ 	.short	0x010a
        /*09a6*/ 	.byte	0x3f
	.zero		1


	//   ....[145]....
        /*09a8*/ 	.word	0x000073a0
        /*09ac*/ 	.word	0x00000007
        /*09b0*/ 	.word	0x00000000
        /*09b4*/ 	.short	0x010a
        /*09b6*/ 	.byte	0x3f
	.zero		1


	//   ....[146]....
        /*09b8*/ 	.word	0x00007430
        /*09bc*/ 	.word	0x00000006
        /*09c0*/ 	.word	0x00000000
        /*09c4*/ 	.short	0x010a
        /*09c6*/ 	.byte	0x3f
	.zero		1


	//   ....[147]....
        /*09c8*/ 	.word	0x000074c0
        /*09cc*/ 	.word	0x00000007
        /*09d0*/ 	.word	0x00000000
        /*09d4*/ 	.short	0x010a
        /*09d6*/ 	.byte	0x3f
	.zero		1


	//   ....[148]....
        /*09d8*/ 	.word	0x00007550
        /*09dc*/ 	.word	0x00000006
        /*09e0*/ 	.word	0x00000000
        /*09e4*/ 	.short	0x010a
        /*09e6*/ 	.byte	0x3f
	.zero		1


	//   ....[149]....
        /*09e8*/ 	.word	0x000075e0
        /*09ec*/ 	.word	0x00000007
        /*09f0*/ 	.word	0x00000000
        /*09f4*/ 	.short	0x010a
        /*09f6*/ 	.byte	0x3f
	.zero		1


	//   ....[150]....
        /*09f8*/ 	.word	0x00007670
        /*09fc*/ 	.word	0x00000006
        /*0a00*/ 	.word	0x00000000
        /*0a04*/ 	.short	0x010a
        /*0a06*/ 	.byte	0x3f
	.zero		1


	//   ....[151]....
        /*0a08*/ 	.word	0x00007700
        /*0a0c*/ 	.word	0x00000007
        /*0a10*/ 	.word	0x00000000
        /*0a14*/ 	.short	0x010a
        /*0a16*/ 	.byte	0x3f
	.zero		1


	//   ....[152]....
        /*0a18*/ 	.word	0x00007790
        /*0a1c*/ 	.word	0x00000006
        /*0a20*/ 	.word	0x00000000
        /*0a24*/ 	.short	0x010a
        /*0a26*/ 	.byte	0x3f
	.zero		1


	//   ....[153]....
        /*0a28*/ 	.word	0x00007820
        /*0a2c*/ 	.word	0x00000007
        /*0a30*/ 	.word	0x00000000
        /*0a34*/ 	.short	0x010a
        /*0a36*/ 	.byte	0x3f
	.zero		1


	//   ....[154]....
        /*0a38*/ 	.word	0x000078b0
        /*0a3c*/ 	.word	0x00000006
        /*0a40*/ 	.word	0x00000000
        /*0a44*/ 	.short	0x010a
        /*0a46*/ 	.byte	0x3f
	.zero		1


	//   ....[155]....
        /*0a48*/ 	.word	0x00007940
        /*0a4c*/ 	.word	0x00000007
        /*0a50*/ 	.word	0x00000000
        /*0a54*/ 	.short	0x010a
        /*0a56*/ 	.byte	0x3f
	.zero		1


	//   ....[156]....
        /*0a58*/ 	.word	0x000079d0
        /*0a5c*/ 	.word	0x00000006
        /*0a60*/ 	.word	0x00000000
        /*0a64*/ 	.short	0x010a
        /*0a66*/ 	.byte	0x3f
	.zero		1


	//   ....[157]....
        /*0a68*/ 	.word	0x00007a60
        /*0a6c*/ 	.word	0x00000007
        /*0a70*/ 	.word	0x00000000
        /*0a74*/ 	.short	0x010a
        /*0a76*/ 	.byte	0x3f
	.zero		1


	//   ....[158]....
        /*0a78*/ 	.word	0x00007af0
        /*0a7c*/ 	.word	0x00000006
        /*0a80*/ 	.word	0x00000000
        /*0a84*/ 	.short	0x010a
        /*0a86*/ 	.byte	0x3f
	.zero		1


	//   ....[159]....
        /*0a88*/ 	.word	0x00007b80
        /*0a8c*/ 	.word	0x00000007
        /*0a90*/ 	.word	0x00000000
        /*0a94*/ 	.short	0x010a
        /*0a96*/ 	.byte	0x3f
	.zero		1


	//   ....[160]....
        /*0a98*/ 	.word	0x00007c10
        /*0a9c*/ 	.word	0x00000006
        /*0aa0*/ 	.word	0x00000000
        /*0aa4*/ 	.short	0x010a
        /*0aa6*/ 	.byte	0x3f
	.zero		1


	//   ....[161]....
        /*0aa8*/ 	.word	0x00007ca0
        /*0aac*/ 	.word	0x00000007
        /*0ab0*/ 	.word	0x00000000
        /*0ab4*/ 	.short	0x010a
        /*0ab6*/ 	.byte	0x3f
	.zero		1


	//   ....[162]....
        /*0ab8*/ 	.word	0x00007d30
        /*0abc*/ 	.word	0x00000006
        /*0ac0*/ 	.word	0x00000000
        /*0ac4*/ 	.short	0x010a
        /*0ac6*/ 	.byte	0x3f
	.zero		1


	//   ....[163]....
        /*0ac8*/ 	.word	0x00007dc0
        /*0acc*/ 	.word	0x00000007
        /*0ad0*/ 	.word	0x00000000
        /*0ad4*/ 	.short	0x010a
        /*0ad6*/ 	.byte	0x3f
	.zero		1


	//   ....[164]....
        /*0ad8*/ 	.word	0x00007e50
        /*0adc*/ 	.word	0x00000006
        /*0ae0*/ 	.word	0x00000000
        /*0ae4*/ 	.short	0x010a
        /*0ae6*/ 	.byte	0x3f
	.zero		1


	//   ....[165]....
        /*0ae8*/ 	.word	0x00007ee0
        /*0aec*/ 	.word	0x00000007
        /*0af0*/ 	.word	0x00000000
        /*0af4*/ 	.short	0x010a
        /*0af6*/ 	.byte	0x3f
	.zero		1


	//   ....[166]....
        /*0af8*/ 	.word	0x00007f70
        /*0afc*/ 	.word	0x00000006
        /*0b00*/ 	.word	0x00000000
        /*0b04*/ 	.short	0x010a
        /*0b06*/ 	.byte	0x3f
	.zero		1


	//   ....[167]....
        /*0b08*/ 	.word	0x00008000
        /*0b0c*/ 	.word	0x00000007
        /*0b10*/ 	.word	0x00000000
        /*0b14*/ 	.short	0x010a
        /*0b16*/ 	.byte	0x3f
	.zero		1


	//   ....[168]....
        /*0b18*/ 	.word	0x00008090
        /*0b1c*/ 	.word	0x00000006
        /*0b20*/ 	.word	0x00000000
        /*0b24*/ 	.short	0x010a
        /*0b26*/ 	.byte	0x3f
	.zero		1


	//   ....[169]....
        /*0b28*/ 	.word	0x00008120
        /*0b2c*/ 	.word	0x00000007
        /*0b30*/ 	.word	0x00000000
        /*0b34*/ 	.short	0x010a
        /*0b36*/ 	.byte	0x3f
	.zero		1


	//   ....[170]....
        /*0b38*/ 	.word	0x000081b0
        /*0b3c*/ 	.word	0x00000006
        /*0b40*/ 	.word	0x00000000
        /*0b44*/ 	.short	0x010a
        /*0b46*/ 	.byte	0x3f
	.zero		1


	//   ....[171]....
        /*0b48*/ 	.word	0x00008240
        /*0b4c*/ 	.word	0x00000007
        /*0b50*/ 	.word	0x00000000
        /*0b54*/ 	.short	0x010a
        /*0b56*/ 	.byte	0x3f
	.zero		1


	//   ....[172]....
        /*0b58*/ 	.word	0x000082d0
        /*0b5c*/ 	.word	0x00000006
        /*0b60*/ 	.word	0x00000000
        /*0b64*/ 	.short	0x010a
        /*0b66*/ 	.byte	0x3f
	.zero		1


	//   ....[173]....
        /*0b68*/ 	.word	0x00008360
        /*0b6c*/ 	.word	0x00000007
        /*0b70*/ 	.word	0x00000000
        /*0b74*/ 	.short	0x010a
        /*0b76*/ 	.byte	0x3f
	.zero		1


	//   ....[174]....
        /*0b78*/ 	.word	0x000083f0
        /*0b7c*/ 	.word	0x00000006
        /*0b80*/ 	.word	0x00000000
        /*0b84*/ 	.short	0x010a
        /*0b86*/ 	.byte	0x3f
	.zero		1


	//   ....[175]....
        /*0b88*/ 	.word	0x00008480
        /*0b8c*/ 	.word	0x00000007
        /*0b90*/ 	.word	0x00000000
        /*0b94*/ 	.short	0x010a
        /*0b96*/ 	.byte	0x3f
	.zero		1


	//   ....[176]....
        /*0b98*/ 	.word	0x00008510
        /*0b9c*/ 	.word	0x00000006
        /*0ba0*/ 	.word	0x00000000
        /*0ba4*/ 	.short	0x010a
        /*0ba6*/ 	.byte	0x3f
	.zero		1


	//   ....[177]....
        /*0ba8*/ 	.word	0x000085a0
        /*0bac*/ 	.word	0x00000007
        /*0bb0*/ 	.word	0x00000000
        /*0bb4*/ 	.short	0x010a
        /*0bb6*/ 	.byte	0x3f
	.zero		1


	//   ....[178]....
        /*0bb8*/ 	.word	0x00008630
        /*0bbc*/ 	.word	0x00000006
        /*0bc0*/ 	.word	0x00000000
        /*0bc4*/ 	.short	0x010a
        /*0bc6*/ 	.byte	0x3f
	.zero		1


	//   ....[179]....
        /*0bc8*/ 	.word	0x000086c0
        /*0bcc*/ 	.word	0x00000007
        /*0bd0*/ 	.word	0x00000000
        /*0bd4*/ 	.short	0x010a
        /*0bd6*/ 	.byte	0x3f
	.zero		1


	//   ....[180]....
        /*0bd8*/ 	.word	0x00008750
        /*0bdc*/ 	.word	0x00000006
        /*0be0*/ 	.word	0x00000000
        /*0be4*/ 	.short	0x010a
        /*0be6*/ 	.byte	0x3f
	.zero		1


	//   ....[181]....
        /*0be8*/ 	.word	0x000087e0
        /*0bec*/ 	.word	0x00000007
        /*0bf0*/ 	.word	0x00000000
        /*0bf4*/ 	.short	0x010a
        /*0bf6*/ 	.byte	0x3f
	.zero		1


	//   ....[182]....
        /*0bf8*/ 	.word	0x00008870
        /*0bfc*/ 	.word	0x00000006
        /*0c00*/ 	.word	0x00000000
        /*0c04*/ 	.short	0x010a
        /*0c06*/ 	.byte	0x3f
	.zero		1


	//   ....[183]....
        /*0c08*/ 	.word	0x00008900
        /*0c0c*/ 	.word	0x00000007
        /*0c10*/ 	.word	0x00000000
        /*0c14*/ 	.short	0x010a
        /*0c16*/ 	.byte	0x3f
	.zero		1


	//   ....[184]....
        /*0c18*/ 	.word	0x00008990
        /*0c1c*/ 	.word	0x00000006
        /*0c20*/ 	.word	0x00000000
        /*0c24*/ 	.short	0x010a
        /*0c26*/ 	.byte	0x3f
	.zero		1


	//   ....[185]....
        /*0c28*/ 	.word	0x00008a20
        /*0c2c*/ 	.word	0x00000003
        /*0c30*/ 	.word	0x00000000
        /*0c34*/ 	.short	0x010a
        /*0c36*/ 	.byte	0x3f
	.zero		1


	//   ....[186]....
        /*0c38*/ 	.word	0x00008a90
        /*0c3c*/ 	.word	0x00000011
        /*0c40*/ 	.word	0xfffffff8
        /*0c44*/ 	.short	0x010a
        /*0c46*/ 	.byte	0x3f
	.zero		1


	//   ....[187]....
        /*0c48*/ 	.word	0x00008af0
        /*0c4c*/ 	.word	0x00000011
        /*0c50*/ 	.word	0x00000000
        /*0c54*/ 	.short	0x010a
        /*0c56*/ 	.byte	0x3f
	.zero		1


	//   ....[188]....
        /*0c58*/ 	.word	0x00008b50
        /*0c5c*/ 	.word	0x00000013
        /*0c60*/ 	.word	0x00000000
        /*0c64*/ 	.short	0x010a
        /*0c66*/ 	.byte	0x3f
	.zero		1


	//   ....[189]....
        /*0c68*/ 	.word	0x00008bb0
        /*0c6c*/ 	.word	0x00000011
        /*0c70*/ 	.word	0x00000008
        /*0c74*/ 	.short	0x010a
        /*0c76*/ 	.byte	0x3f
	.zero		1


	//   ....[190]....
        /*0c78*/ 	.word	0x00008c80
        /*0c7c*/ 	.word	0x00000013
        /*0c80*/ 	.word	0x000001c0
        /*0c84*/ 	.short	0x010a
        /*0c86*/ 	.byte	0x3f
	.zero		1


	//   ....[191]....
        /*0c88*/ 	.word	0x00008d60
        /*0c8c*/ 	.word	0x00000005
        /*0c90*/ 	.word	0x00000000
        /*0c94*/ 	.short	0x010a
        /*0c96*/ 	.byte	0x3f
	.zero		1


	//   ....[192]....
        /*0c98*/ 	.word	0x00008db0
        /*0c9c*/ 	.word	0x00000007
        /*0ca0*/ 	.word	0x00000000
        /*0ca4*/ 	.short	0x010a
        /*0ca6*/ 	.byte	0x3f
	.zero		1


	//   ....[193]....
        /*0ca8*/ 	.word	0x00008e00
        /*0cac*/ 	.word	0x00000006
        /*0cb0*/ 	.word	0x00000000
        /*0cb4*/ 	.short	0x010a
        /*0cb6*/ 	.byte	0x3f
	.zero		1


	//   ....[194]....
        /*0cb8*/ 	.word	0x00008e50
        /*0cbc*/ 	.word	0x00000007
        /*0cc0*/ 	.word	0x00000000
        /*0cc4*/ 	.short	0x010a
        /*0cc6*/ 	.byte	0x3f
	.zero		1


	//   ....[195]....
        /*0cc8*/ 	.word	0x00008ea0
        /*0ccc*/ 	.word	0x00000006
        /*0cd0*/ 	.word	0x00000000
        /*0cd4*/ 	.short	0x010a
        /*0cd6*/ 	.byte	0x3f
	.zero		1


	//   ....[196]....
        /*0cd8*/ 	.word	0x00008ef0
        /*0cdc*/ 	.word	0x00000007
        /*0ce0*/ 	.word	0x00000000
        /*0ce4*/ 	.short	0x010a
        /*0ce6*/ 	.byte	0x3f
	.zero		1


	//   ....[197]....
        /*0ce8*/ 	.word	0x00008f40
        /*0cec*/ 	.word	0x00000006
        /*0cf0*/ 	.word	0x00000000
        /*0cf4*/ 	.short	0x010a
        /*0cf6*/ 	.byte	0x3f
	.zero		1


	//   ....[198]....
        /*0cf8*/ 	.word	0x00008f90
        /*0cfc*/ 	.word	0x00000007
        /*0d00*/ 	.word	0x00000000
        /*0d04*/ 	.short	0x010a
        /*0d06*/ 	.byte	0x3f
	.zero		1


	//   ....[199]....
        /*0d08*/ 	.word	0x00008fe0
        /*0d0c*/ 	.word	0x00000006
        /*0d10*/ 	.word	0x00000000
        /*0d14*/ 	.short	0x010a
        /*0d16*/ 	.byte	0x3f
	.zero		1


	//   ....[200]....
        /*0d18*/ 	.word	0x00009030
        /*0d1c*/ 	.word	0x00000007
        /*0d20*/ 	.word	0x00000000
        /*0d24*/ 	.short	0x010a
        /*0d26*/ 	.byte	0x3f
	.zero		1


	//   ....[201]....
        /*0d28*/ 	.word	0x00009080
        /*0d2c*/ 	.word	0x00000006
        /*0d30*/ 	.word	0x00000000
        /*0d34*/ 	.short	0x010a
        /*0d36*/ 	.byte	0x3f
	.zero		1


	//   ....[202]....
        /*0d38*/ 	.word	0x000090d0
        /*0d3c*/ 	.word	0x00000007
        /*0d40*/ 	.word	0x00000000
        /*0d44*/ 	.short	0x010a
        /*0d46*/ 	.byte	0x3f
	.zero		1


	//   ....[203]....
        /*0d48*/ 	.word	0x00009120
        /*0d4c*/ 	.word	0x00000006
        /*0d50*/ 	.word	0x00000000
        /*0d54*/ 	.short	0x010a
        /*0d56*/ 	.byte	0x3f
	.zero		1


	//   ....[204]....
        /*0d58*/ 	.word	0x00009170
        /*0d5c*/ 	.word	0x00000007
        /*0d60*/ 	.word	0x00000000
        /*0d64*/ 	.short	0x010a
        /*0d66*/ 	.byte	0x3f
	.zero		1


	//   ....[205]....
        /*0d68*/ 	.word	0x000091c0
        /*0d6c*/ 	.word	0x00000006
        /*0d70*/ 	.word	0x00000000
        /*0d74*/ 	.short	0x010a
        /*0d76*/ 	.byte	0x3f
	.zero		1


	//   ....[206]....
        /*0d78*/ 	.word	0x00009210
        /*0d7c*/ 	.word	0x00000007
        /*0d80*/ 	.word	0x00000000
        /*0d84*/ 	.short	0x010a
        /*0d86*/ 	.byte	0x3f
	.zero		1


	//   ....[207]....
        /*0d88*/ 	.word	0x00009260
        /*0d8c*/ 	.word	0x00000006
        /*0d90*/ 	.word	0x00000000
        /*0d94*/ 	.short	0x010a
        /*0d96*/ 	.byte	0x3f
	.zero		1


	//   ....[208]....
        /*0d98*/ 	.word	0x000092b0
        /*0d9c*/ 	.word	0x00000007
        /*0da0*/ 	.word	0x00000000
        /*0da4*/ 	.short	0x010a
        /*0da6*/ 	.byte	0x3f
	.zero		1


	//   ....[209]....
        /*0da8*/ 	.word	0x00009300
        /*0dac*/ 	.word	0x00000006
        /*0db0*/ 	.word	0x00000000
        /*0db4*/ 	.short	0x010a
        /*0db6*/ 	.byte	0x3f
	.zero		1


	//   ....[210]....
        /*0db8*/ 	.word	0x00009350
        /*0dbc*/ 	.word	0x00000007
        /*0dc0*/ 	.word	0x00000000
        /*0dc4*/ 	.short	0x010a
        /*0dc6*/ 	.byte	0x3f
	.zero		1


	//   ....[211]....
        /*0dc8*/ 	.word	0x000093a0
        /*0dcc*/ 	.word	0x00000006
        /*0dd0*/ 	.word	0x00000000
        /*0dd4*/ 	.short	0x010a
        /*0dd6*/ 	.byte	0x3f
	.zero		1


	//   ....[212]....
        /*0dd8*/ 	.word	0x000093f0
        /*0ddc*/ 	.word	0x00000007
        /*0de0*/ 	.word	0x00000000
        /*0de4*/ 	.short	0x010a
        /*0de6*/ 	.byte	0x3f
	.zero		1


	//   ....[213]....
        /*0de8*/ 	.word	0x00009440
        /*0dec*/ 	.word	0x00000006
        /*0df0*/ 	.word	0x00000000
        /*0df4*/ 	.short	0x010a
        /*0df6*/ 	.byte	0x3f
	.zero		1


	//   ....[214]....
        /*0df8*/ 	.word	0x00009490
        /*0dfc*/ 	.word	0x00000007
        /*0e00*/ 	.word	0x00000000
        /*0e04*/ 	.short	0x010a
        /*0e06*/ 	.byte	0x3f
	.zero		1


	//   ....[215]....
        /*0e08*/ 	.word	0x000094e0
        /*0e0c*/ 	.word	0x00000006
        /*0e10*/ 	.word	0x00000000
        /*0e14*/ 	.short	0x010a
        /*0e16*/ 	.byte	0x3f
	.zero		1


	//   ....[216]....
        /*0e18*/ 	.word	0x00009530
        /*0e1c*/ 	.word	0x00000007
        /*0e20*/ 	.word	0x00000000
        /*0e24*/ 	.short	0x010a
        /*0e26*/ 	.byte	0x3f
	.zero		1


	//   ....[217]....
        /*0e28*/ 	.word	0x00009580
        /*0e2c*/ 	.word	0x00000006
        /*0e30*/ 	.word	0x00000000
        /*0e34*/ 	.short	0x010a
        /*0e36*/ 	.byte	0x3f
	.zero		1


	//   ....[218]....
        /*0e38*/ 	.word	0x000095d0
        /*0e3c*/ 	.word	0x00000007
        /*0e40*/ 	.word	0x00000000
        /*0e44*/ 	.short	0x010a
        /*0e46*/ 	.byte	0x3f
	.zero		1


	//   ....[219]....
        /*0e48*/ 	.word	0x00009620
        /*0e4c*/ 	.word	0x00000006
        /*0e50*/ 	.word	0x00000000
        /*0e54*/ 	.short	0x010a
        /*0e56*/ 	.byte	0x3f
	.zero		1


	//   ....[220]....
        /*0e58*/ 	.word	0x00009670
        /*0e5c*/ 	.word	0x00000007
        /*0e60*/ 	.word	0x00000000
        /*0e64*/ 	.short	0x010a
        /*0e66*/ 	.byte	0x3f
	.zero		1


	//   ....[221]....
        /*0e68*/ 	.word	0x000096c0
        /*0e6c*/ 	.word	0x00000006
        /*0e70*/ 	.word	0x00000000
        /*0e74*/ 	.short	0x010a
        /*0e76*/ 	.byte	0x3f
	.zero		1


	//   ....[222]....
        /*0e78*/ 	.word	0x00009710
        /*0e7c*/ 	.word	0x00000007
        /*0e80*/ 	.word	0x00000000
        /*0e84*/ 	.short	0x010a
        /*0e86*/ 	.byte	0x3f
	.zero		1


	//   ....[223]....
        /*0e88*/ 	.word	0x00009760
        /*0e8c*/ 	.word	0x00000006
        /*0e90*/ 	.word	0x00000000
        /*0e94*/ 	.short	0x010a
        /*0e96*/ 	.byte	0x3f
	.zero		1


	//   ....[224]....
        /*0e98*/ 	.word	0x000097b0
        /*0e9c*/ 	.word	0x00000007
        /*0ea0*/ 	.word	0x00000000
        /*0ea4*/ 	.short	0x010a
        /*0ea6*/ 	.byte	0x3f
	.zero		1


	//   ....[225]....
        /*0ea8*/ 	.word	0x00009800
        /*0eac*/ 	.word	0x00000006
        /*0eb0*/ 	.word	0x00000000
        /*0eb4*/ 	.short	0x010a
        /*0eb6*/ 	.byte	0x3f
	.zero		1


	//   ....[226]....
        /*0eb8*/ 	.word	0x00009850
        /*0ebc*/ 	.word	0x00000007
        /*0ec0*/ 	.word	0x00000000
        /*0ec4*/ 	.short	0x010a
        /*0ec6*/ 	.byte	0x3f
	.zero		1


	//   ....[227]....
        /*0ec8*/ 	.word	0x000098a0
        /*0ecc*/ 	.word	0x00000006
        /*0ed0*/ 	.word	0x00000000
        /*0ed4*/ 	.short	0x010a
        /*0ed6*/ 	.byte	0x3f
	.zero		1


	//   ....[228]....
        /*0ed8*/ 	.word	0x000098f0
        /*0edc*/ 	.word	0x00000007
        /*0ee0*/ 	.word	0x00000000
        /*0ee4*/ 	.short	0x010a
        /*0ee6*/ 	.byte	0x3f
	.zero		1


	//   ....[229]....
        /*0ee8*/ 	.word	0x00009940
        /*0eec*/ 	.word	0x00000006
        /*0ef0*/ 	.word	0x00000000
        /*0ef4*/ 	.short	0x010a
        /*0ef6*/ 	.byte	0x3f
	.zero		1


	//   ....[230]....
        /*0ef8*/ 	.word	0x00009990
        /*0efc*/ 	.word	0x00000007
        /*0f00*/ 	.word	0x00000000
        /*0f04*/ 	.short	0x010a
        /*0f06*/ 	.byte	0x3f
	.zero		1


	//   ....[231]....
        /*0f08*/ 	.word	0x000099e0
        /*0f0c*/ 	.word	0x00000006
        /*0f10*/ 	.word	0x00000000
        /*0f14*/ 	.short	0x010a
        /*0f16*/ 	.byte	0x3f
	.zero		1


	//   ....[232]....
        /*0f18*/ 	.word	0x00009a30
        /*0f1c*/ 	.word	0x00000007
        /*0f20*/ 	.word	0x00000000
        /*0f24*/ 	.short	0x010a
        /*0f26*/ 	.byte	0x3f
	.zero		1


	//   ....[233]....
        /*0f28*/ 	.word	0x00009a80
        /*0f2c*/ 	.word	0x00000006
        /*0f30*/ 	.word	0x00000000
        /*0f34*/ 	.short	0x010a
        /*0f36*/ 	.byte	0x3f
	.zero		1


	//   ....[234]....
        /*0f38*/ 	.word	0x00009ad0
        /*0f3c*/ 	.word	0x00000007
        /*0f40*/ 	.word	0x00000000
        /*0f44*/ 	.short	0x010a
        /*0f46*/ 	.byte	0x3f
	.zero		1


	//   ....[235]....
        /*0f48*/ 	.word	0x00009b20
        /*0f4c*/ 	.word	0x00000006
        /*0f50*/ 	.word	0x00000000
        /*0f54*/ 	.short	0x010a
        /*0f56*/ 	.byte	0x3f
	.zero		1


	//   ....[236]....
        /*0f58*/ 	.word	0x00009b70
        /*0f5c*/ 	.word	0x00000007
        /*0f60*/ 	.word	0x00000000
        /*0f64*/ 	.short	0x010a
        /*0f66*/ 	.byte	0x3f
	.zero		1


	//   ....[237]....
        /*0f68*/ 	.word	0x00009bc0
        /*0f6c*/ 	.word	0x00000006
        /*0f70*/ 	.word	0x00000000
        /*0f74*/ 	.short	0x010a
        /*0f76*/ 	.byte	0x3f
	.zero		1


	//   ....[238]....
        /*0f78*/ 	.word	0x00009c10
        /*0f7c*/ 	.word	0x00000007
        /*0f80*/ 	.word	0x00000000
        /*0f84*/ 	.short	0x010a
        /*0f86*/ 	.byte	0x3f
	.zero		1


	//   ....[239]....
        /*0f88*/ 	.word	0x00009c60
        /*0f8c*/ 	.word	0x00000006
        /*0f90*/ 	.word	0x00000000
        /*0f94*/ 	.short	0x010a
        /*0f96*/ 	.byte	0x3f
	.zero		1


	//   ....[240]....
        /*0f98*/ 	.word	0x00009cb0
        /*0f9c*/ 	.word	0x00000007
        /*0fa0*/ 	.word	0x00000000
        /*0fa4*/ 	.short	0x010a
        /*0fa6*/ 	.byte	0x3f
	.zero		1


	//   ....[241]....
        /*0fa8*/ 	.word	0x00009d00
        /*0fac*/ 	.word	0x00000006
        /*0fb0*/ 	.word	0x00000000
        /*0fb4*/ 	.short	0x010a
        /*0fb6*/ 	.byte	0x3f
	.zero		1


	//   ....[242]....
        /*0fb8*/ 	.word	0x00009d50
        /*0fbc*/ 	.word	0x00000007
        /*0fc0*/ 	.word	0x00000000
        /*0fc4*/ 	.short	0x010a
        /*0fc6*/ 	.byte	0x3f
	.zero		1


	//   ....[243]....
        /*0fc8*/ 	.word	0x00009da0
        /*0fcc*/ 	.word	0x00000006
        /*0fd0*/ 	.word	0x00000000
        /*0fd4*/ 	.short	0x010a
        /*0fd6*/ 	.byte	0x3f
	.zero		1


	//   ....[244]....
        /*0fd8*/ 	.word	0x00009df0
        /*0fdc*/ 	.word	0x00000007
        /*0fe0*/ 	.word	0x00000000
        /*0fe4*/ 	.short	0x010a
        /*0fe6*/ 	.byte	0x3f
	.zero		1


	//   ....[245]....
        /*0fe8*/ 	.word	0x00009e40
        /*0fec*/ 	.word	0x00000006
        /*0ff0*/ 	.word	0x00000000
        /*0ff4*/ 	.short	0x010a
        /*0ff6*/ 	.byte	0x3f
	.zero		1


	//----- nvinfo : EIATTR_NUM_MBARRIERS
	.align		4
.L_28:
        /*0ff8*/ 	.byte	0x03, 0x38
        /*0ffa*/ 	.short	0x0076


	//----- nvinfo : EIATTR_EXIT_INSTR_OFFSETS
	.align		4
        /*0ffc*/ 	.byte	0x04, 0x1c
        /*0ffe*/ 	.short	(.L_30 - .L_29)


	//   ....[0]....
.L_29:
        /*1000*/ 	.word	0x00001a50


	//   ....[1]....
        /*1004*/ 	.word	0x00001ab0


	//   ....[2]....
        /*1008*/ 	.word	0x00005d50


	//   ....[3]....
        /*100c*/ 	.word	0x00005d80


	//   ....[4]....
        /*1010*/ 	.word	0x00008a70


	//----- nvinfo : EIATTR_MAX_THREADS
	.align		4
.L_30:
        /*1014*/ 	.byte	0x04, 0x05
        /*1016*/ 	.short	(.L_32 - .L_31)
.L_31:
        /*1018*/ 	.word	0x00000180
        /*101c*/ 	.word	0x00000001
        /*1020*/ 	.word	0x00000001


	//----- nvinfo : EIATTR_CRS_STACK_SIZE
	.align		4
.L_32:
        /*1024*/ 	.byte	0x04, 0x1e
        /*1026*/ 	.short	(.L_34 - .L_33)
.L_33:
        /*1028*/ 	.word	0x00000000


	//----- nvinfo : EIATTR_CBANK_PARAM_SIZE
	.align		4
.L_34:
        /*102c*/ 	.byte	0x03, 0x19
        /*102e*/ 	.short	0x0470


	//----- nvinfo : EIATTR_PARAM_CBANK
	.align		4
        /*1030*/ 	.byte	0x04, 0x0a
        /*1032*/ 	.short	(.L_36 - .L_35)
	.align		4
.L_35:
        /*1034*/ 	.word	index@(.nv.constant0._ZN7cutlass13device_kernelINS_4gemm6kernel13GemmUniversalIN4cute5tupleIJiiiiEEENS1_10collective13CollectiveMmaINS1_37MainloopSm90TmaGmmaWarpSpecializedFP8ILi56ENS5_IJNS4_1CILi2EEENSA_ILi1EEESC_EEENS1_32KernelTmaWarpSpecializedPingpongEEENS5_IJNSA_ILi64EEESG_NSA_ILi32EEEEEENS_12float_e4m3_tENS5_IJlSC_lEEESJ_SK_NS4_8TiledMMAINS4_8MMA_AtomIJNS4_4SM904GMMA30MMA_64x64x32_F32E4M3E4M3_SS_TNILNSO_7ScaleInE1ELSQ_1EEEEEENS4_6LayoutINS5_IJSC_SC_SC_EEENS5_IJNSA_ILi0EEESV_SV_EEEEENS5_IJNS4_10UnderscoreESY_SY_EEEEENS4_13SM90_TMA_LOADENS4_14ComposedLayoutINS4_7SwizzleILi1ELi4ELi3EEENS4_18smem_ptr_flag_bitsILi8EEENST_INS5_IJNSA_ILi8EEESH_EEENS5_IJSH_SC_EEEEEEEvNS4_8identityENS4_23SM90_TMA_LOAD_MULTICASTES1B_vS1C_EENS_8epilogue10collective6detail29Sm90TmaWarpSpecializedAdapterINS1G_15DefaultEpilogueISJ_SK_SK_NS1F_6thread17LinearCombinationISJ_Li1EffLNS1K_9ScaleType4KindE0ELNS_15FloatRoundStyleE2ESJ_EENS1_15EpilogueDefaultEEEEEvvEEEEvNT_6ParamsE)
        /*1038*/ 	.short	0x0210
        /*103a*/ 	.short	0x0470


	//----- nvinfo : EIATTR_SW_WAR
	.align		4
.L_36:
        /*103c*/ 	.byte	0x04, 0x36
        /*103e*/ 	.short	(.L_38 - .L_37)
.L_37:
        /*1040*/ 	.word	0x00000008
.L_38:


//--------------------- .nv.callgraph             --------------------------
	.section	.nv.callgraph,"",@"SHT_CUDA_CALLGRAPH"
	.align	4
	.sectionentsize	8
	.align		4
        /*0000*/ 	.word	0x00000000
	.align		4
        /*0004*/ 	.word	0xffffffff
	.align		4
        /*0008*/ 	.word	0x00000000
	.align		4
        /*000c*/ 	.word	0xfffffffe
	.align		4
        /*0010*/ 	.word	0x00000000
	.align		4
        /*0014*/ 	.word	0xfffffffd
	.align		4
        /*0018*/ 	.word	0x00000000
	.align		4
        /*001c*/ 	.word	0xfffffffc


//--------------------- .nv.constant4             --------------------------
	.section	.nv.constant4,"a",@progbits
	.align	8
	.align		8
.nv.constant4:
        /*0000*/ 	.dword	_ZN40_INTERNAL_626745a2_4_k_cu_5570f1c3_142114cuda3std3__45__cpo5beginE
	.align		8
        /*0008*/ 	.dword	_ZN40_INTERNAL_626745a2_4_k_cu_5570f1c3_142114cuda3std3__45__cpo3endE
	.align		8
        /*0010*/ 	.dword	_ZN40_INTERNAL_626745a2_4_k_cu_5570f1c3_142114cuda3std3__45__cpo6cbeginE
	.align		8
        /*0018*/ 	.dword	_ZN40_INTERNAL_626745a2_4_k_cu_5570f1c3_142114cuda3std3__45__cpo4cendE
	.align		8
        /*0020*/ 	.dword	_ZN40_INTERNAL_626745a2_4_k_cu_5570f1c3_142114cuda3std3__442_GLOBAL__N__626745a2_4_k_cu_5570f1c3_142116ignoreE
	.align		8
        /*0028*/ 	.dword	_ZN40_INTERNAL_626745a2_4_k_cu_5570f1c3_142114cuda3std3__419piecewise_constructE
	.align		8
        /*0030*/ 	.dword	_ZN40_INTERNAL_626745a2_4_k_cu_5570f1c3_142114cuda3std3__48in_placeE
	.align		8
        /*0038*/ 	.dword	_ZN40_INTERNAL_626745a2_4_k_cu_5570f1c3_142114cuda3std6ranges3__45__cpo4swapE
	.align		8
        /*0040*/ 	.dword	_ZN40_INTERNAL_626745a2_4_k_cu_5570f1c3_142114cuda3std6ranges3__45__cpo9iter_moveE
	.align		8
        /*0048*/ 	.dword	_ZN40_INTERNAL_626745a2_4_k_cu_5570f1c3_142114cute7productE
	.align		8
        /*0050*/ 	.dword	_ZN40_INTERNAL_626745a2_4_k_cu_5570f1c3_142114cute1_E


//--------------------- .text._ZN7cutlass13device_kernelINS_4gemm6kernel13GemmUniversalIN4cute5tupleIJiiiiEEENS1_10collective13CollectiveMmaINS1_37MainloopSm90TmaGmmaWarpSpecializedFP8ILi56ENS5_IJNS4_1CILi2EEENSA_ILi1EEESC_EEENS1_32KernelTmaWarpSpecializedPingpongEEENS5_IJNSA_ILi64EEESG_NSA_ILi32EEEEEENS_12float_e4m3_tENS5_IJlSC_lEEESJ_SK_NS4_8TiledMMAINS4_8MMA_AtomIJNS4_4SM904GMMA30MMA_64x64x32_F32E4M3E4M3_SS_TNILNSO_7ScaleInE1ELSQ_1EEEEEENS4_6LayoutINS5_IJSC_SC_SC_EEENS5_IJNSA_ILi0EEESV_SV_EEEEENS5_IJNS4_10UnderscoreESY_SY_EEEEENS4_13SM90_TMA_LOADENS4_14ComposedLayoutINS4_7SwizzleILi1ELi4ELi3EEENS4_18smem_ptr_flag_bitsILi8EEENST_INS5_IJNSA_ILi8EEESH_EEENS5_IJSH_SC_EEEEEEEvNS4_8identityENS4_23SM90_TMA_LOAD_MULTICASTES1B_vS1C_EENS_8epilogue10collective6detail29Sm90TmaWarpSpecializedAdapterINS1G_15DefaultEpilogueISJ_SK_SK_NS1F_6thread17LinearCombinationISJ_Li1EffLNS1K_9ScaleType4KindE0ELNS_15FloatRoundStyleE2ESJ_EENS1_15EpilogueDefaultEEEEEvvEEEEvNT_6ParamsE --------------------------
	.section	.text._ZN7cutlass13device_kernelINS_4gemm6kernel13GemmUniversalIN4cute5tupleIJiiiiEEENS1_10collective13CollectiveMmaINS1_37MainloopSm90TmaGmmaWarpSpecializedFP8ILi56ENS5_IJNS4_1CILi2EEENSA_ILi1EEESC_EEENS1_32KernelTmaWarpSpecializedPingpongEEENS5_IJNSA_ILi64EEESG_NSA_ILi32EEEEEENS_12float_e4m3_tENS5_IJlSC_lEEESJ_SK_NS4_8TiledMMAINS4_8MMA_AtomIJNS4_4SM904GMMA30MMA_64x64x32_F32E4M3E4M3_SS_TNILNSO_7ScaleInE1ELSQ_1EEEEEENS4_6LayoutINS5_IJSC_SC_SC_EEENS5_IJNSA_ILi0EEESV_SV_EEEEENS5_IJNS4_10UnderscoreESY_SY_EEEEENS4_13SM90_TMA_LOADENS4_14ComposedLayoutINS4_7SwizzleILi1ELi4ELi3EEENS4_18smem_ptr_flag_bitsILi8EEENST_INS5_IJNSA_ILi8EEESH_EEENS5_IJSH_SC_EEEEEEEvNS4_8identityENS4_23SM90_TMA_LOAD_MULTICASTES1B_vS1C_EENS_8epilogue10collective6detail29Sm90TmaWarpSpecializedAdapterINS1G_15DefaultEpilogueISJ_SK_SK_NS1F_6thread17LinearCombinationISJ_Li1EffLNS1K_9ScaleType4KindE0ELNS_15FloatRoundStyleE2ESJ_EENS1_15EpilogueDefaultEEEEEvvEEEEvNT_6ParamsE,"ax",@progbits
	.align	128
.text._ZN7cutlass13device_kernelINS_4gemm6kernel13GemmUniversalIN4cute5tupleIJiiiiEEENS1_10collective13CollectiveMmaINS1_37MainloopSm90TmaGmmaWarpSpecializedFP8ILi56ENS5_IJNS4_1CILi2EEENSA_ILi1EEESC_EEENS1_32KernelTmaWarpSpecializedPingpongEEENS5_IJNSA_ILi64EEESG_NSA_ILi32EEEEEENS_12float_e4m3_tENS5_IJlSC_lEEESJ_SK_NS4_8TiledMMAINS4_8MMA_AtomIJNS4_4SM904GMMA30MMA_64x64x32_F32E4M3E4M3_SS_TNILNSO_7ScaleInE1ELSQ_1EEEEEENS4_6LayoutINS5_IJSC_SC_SC_EEENS5_IJNSA_ILi0EEESV_SV_EEEEENS5_IJNS4_10UnderscoreESY_SY_EEEEENS4_13SM90_TMA_LOADENS4_14ComposedLayoutINS4_7SwizzleILi1ELi4ELi3EEENS4_18smem_ptr_flag_bitsILi8EEENST_INS5_IJNSA_ILi8EEESH_EEENS5_IJSH_SC_EEEEEEEvNS4_8identityENS4_23SM90_TMA_LOAD_MULTICASTES1B_vS1C_EENS_8epilogue10collective6detail29Sm90TmaWarpSpecializedAdapterINS1G_15DefaultEpilogueISJ_SK_SK_NS1F_6thread17LinearCombinationISJ_Li1EffLNS1K_9ScaleType4KindE0ELNS_15FloatRoundStyleE2ESJ_EENS1_15EpilogueDefaultEEEEEvvEEEEvNT_6ParamsE:
        .type           _ZN7cutlass13device_kernelINS_4gemm6kernel13GemmUniversalIN4cute5tupleIJiiiiEEENS1_10collective13CollectiveMmaINS1_37MainloopSm90TmaGmmaWarpSpecializedFP8ILi56ENS5_IJNS4_1CILi2EEENSA_ILi1EEESC_EEENS1_32KernelTmaWarpSpecializedPingpongEEENS5_IJNSA_ILi64EEESG_NSA_ILi32EEEEEENS_12float_e4m3_tENS5_IJlSC_lEEESJ_SK_NS4_8TiledMMAINS4_8MMA_AtomIJNS4_4SM904GMMA30MMA_64x64x32_F32E4M3E4M3_SS_TNILNSO_7ScaleInE1ELSQ_1EEEEEENS4_6LayoutINS5_IJSC_SC_SC_EEENS5_IJNSA_ILi0EEESV_SV_EEEEENS5_IJNS4_10UnderscoreESY_SY_EEEEENS4_13SM90_TMA_LOADENS4_14ComposedLayoutINS4_7SwizzleILi1ELi4ELi3EEENS4_18smem_ptr_flag_bitsILi8EEENST_INS5_IJNSA_ILi8EEESH_EEENS5_IJSH_SC_EEEEEEEvNS4_8identityENS4_23SM90_TMA_LOAD_MULTICASTES1B_vS1C_EENS_8epilogue10collective6detail29Sm90TmaWarpSpecializedAdapterINS1G_15DefaultEpilogueISJ_SK_SK_NS1F_6thread17LinearCombinationISJ_Li1EffLNS1K_9ScaleType4KindE0ELNS_15FloatRoundStyleE2ESJ_EENS1_15EpilogueDefaultEEEEEvvEEEEvNT_6ParamsE,@function
        .size           _ZN7cutlass13device_kernelINS_4gemm6kernel13GemmUniversalIN4cute5tupleIJiiiiEEENS1_10collective13CollectiveMmaINS1_37MainloopSm90TmaGmmaWarpSpecializedFP8ILi56ENS5_IJNS4_1CILi2EEENSA_ILi1EEESC_EEENS1_32KernelTmaWarpSpecializedPingpongEEENS5_IJNSA_ILi64EEESG_NSA_ILi32EEEEEENS_12float_e4m3_tENS5_IJlSC_lEEESJ_SK_NS4_8TiledMMAINS4_8MMA_AtomIJNS4_4SM904GMMA30MMA_64x64x32_F32E4M3E4M3_SS_TNILNSO_7ScaleInE1ELSQ_1EEEEEENS4_6LayoutINS5_IJSC_SC_SC_EEENS5_IJNSA_ILi0EEESV_SV_EEEEENS5_IJNS4_10UnderscoreESY_SY_EEEEENS4_13SM90_TMA_LOADENS4_14ComposedLayoutINS4_7SwizzleILi1ELi4ELi3EEENS4_18smem_ptr_flag_bitsILi8EEENST_INS5_IJNSA_ILi8EEESH_EEENS5_IJSH_SC_EEEEEEEvNS4_8identityENS4_23SM90_TMA_LOAD_MULTICASTES1B_vS1C_EENS_8epilogue10collective6detail29Sm90TmaWarpSpecializedAdapterINS1G_15DefaultEpilogueISJ_SK_SK_NS1F_6thread17LinearCombinationISJ_Li1EffLNS1K_9ScaleType4KindE0ELNS_15FloatRoundStyleE2ESJ_EENS1_15EpilogueDefaultEEEEEvvEEEEvNT_6ParamsE,(.L_x_249 - _ZN7cutlass13device_kernelINS_4gemm6kernel13GemmUniversalIN4cute5tupleIJiiiiEEENS1_10collective13CollectiveMmaINS1_37MainloopSm90TmaGmmaWarpSpecializedFP8ILi56ENS5_IJNS4_1CILi2EEENSA_ILi1EEESC_EEENS1_32KernelTmaWarpSpecializedPingpongEEENS5_IJNSA_ILi64EEESG_NSA_ILi32EEEEEENS_12float_e4m3_tENS5_IJlSC_lEEESJ_SK_NS4_8TiledMMAINS4_8MMA_AtomIJNS4_4SM904GMMA30MMA_64x64x32_F32E4M3E4M3_SS_TNILNSO_7ScaleInE1ELSQ_1EEEEEENS4_6LayoutINS5_IJSC_SC_SC_EEENS5_IJNSA_ILi0EEESV_SV_EEEEENS5_IJNS4_10UnderscoreESY_SY_EEEEENS4_13SM90_TMA_LOADENS4_14ComposedLayoutINS4_7SwizzleILi1ELi4ELi3EEENS4_18smem_ptr_flag_bitsILi8EEENST_INS5_IJNSA_ILi8EEESH_EEENS5_IJSH_SC_EEEEEEEvNS4_8identityENS4_23SM90_TMA_LOAD_MULTICASTES1B_vS1C_EENS_8epilogue10collective6detail29Sm90TmaWarpSpecializedAdapterINS1G_15DefaultEpilogueISJ_SK_SK_NS1F_6thread17LinearCombinationISJ_Li1EffLNS1K_9ScaleType4KindE0ELNS_15FloatRoundStyleE2ESJ_EENS1_15EpilogueDefaultEEEEEvvEEEEvNT_6ParamsE)
        .other          _ZN7cutlass13device_kernelINS_4gemm6kernel13GemmUniversalIN4cute5tupleIJiiiiEEENS1_10collective13CollectiveMmaINS1_37MainloopSm90TmaGmmaWarpSpecializedFP8ILi56ENS5_IJNS4_1CILi2EEENSA_ILi1EEESC_EEENS1_32KernelTmaWarpSpecializedPingpongEEENS5_IJNSA_ILi64EEESG_NSA_ILi32EEEEEENS_12float_e4m3_tENS5_IJlSC_lEEESJ_SK_NS4_8TiledMMAINS4_8MMA_AtomIJNS4_4SM904GMMA30MMA_64x64x32_F32E4M3E4M3_SS_TNILNSO_7ScaleInE1ELSQ_1EEEEEENS4_6LayoutINS5_IJSC_SC_SC_EEENS5_IJNSA_ILi0EEESV_SV_EEEEENS5_IJNS4_10UnderscoreESY_SY_EEEEENS4_13SM90_TMA_LOADENS4_14ComposedLayoutINS4_7SwizzleILi1ELi4ELi3EEENS4_18smem_ptr_flag_bitsILi8EEENST_INS5_IJNSA_ILi8EEESH_EEENS5_IJSH_SC_EEEEEEEvNS4_8identityENS4_23SM90_TMA_LOAD_MULTICASTES1B_vS1C_EENS_8epilogue10collective6detail29Sm90TmaWarpSpecializedAdapterINS1G_15DefaultEpilogueISJ_SK_SK_NS1F_6thread17LinearCombinationISJ_Li1EffLNS1K_9ScaleType4KindE0ELNS_15FloatRoundStyleE2ESJ_EENS1_15EpilogueDefaultEEEEEvvEEEEvNT_6ParamsE,@"STO_CUDA_ENTRY STV_DEFAULT"
_ZN7cutlass13device_kernelINS_4gemm6kernel13GemmUniversalIN4cute5tupleIJiiiiEEENS1_10collective13CollectiveMmaINS1_37MainloopSm90TmaGmmaWarpSpecializedFP8ILi56ENS5_IJNS4_1CILi2EEENSA_ILi1EEESC_EEENS1_32KernelTmaWarpSpecializedPingpongEEENS5_IJNSA_ILi64EEESG_NSA_ILi32EEEEEENS_12float_e4m3_tENS5_IJlSC_lEEESJ_SK_NS4_8TiledMMAINS4_8MMA_AtomIJNS4_4SM904GMMA30MMA_64x64x32_F32E4M3E4M3_SS_TNILNSO_7ScaleInE1ELSQ_1EEEEEENS4_6LayoutINS5_IJSC_SC_SC_EEENS5_IJNSA_ILi0EEESV_SV_EEEEENS5_IJNS4_10UnderscoreESY_SY_EEEEENS4_13SM90_TMA_LOADENS4_14ComposedLayoutINS4_7SwizzleILi1ELi4ELi3EEENS4_18smem_ptr_flag_bitsILi8EEENST_INS5_IJNSA_ILi8EEESH_EEENS5_IJSH_SC_EEEEEEEvNS4_8identityENS4_23SM90_TMA_LOAD_MULTICASTES1B_vS1C_EENS_8epilogue10collective6detail29Sm90TmaWarpSpecializedAdapterINS1G_15DefaultEpilogueISJ_SK_SK_NS1F_6thread17LinearCombinationISJ_Li1EffLNS1K_9ScaleType4KindE0ELNS_15FloatRoundStyleE2ESJ_EENS1_15EpilogueDefaultEEEEEvvEEEEvNT_6ParamsE:
[----:B------:R-:W-:Y:S01]  /*0000*/  LDC R1, c[0x0][0x28] ;  /* 0x00000a00ff017b82 */ /* 0x000fe20000000800 */
[----:B------:R-:W0:Y:S01]  /*0010*/  S2R R11, SR_TID.X ;  /* 0x00000000000b7919 */ /* 0x000e220000002100 */
[----:B------:R-:W-:Y:S01]  /*0020*/  ELECT P0, URZ, PT ;  /* 0x00000000003f782f */ /* 0x000fe20003800000 */
[----:B------:R-:W-:Y:S01]  /*0030*/  BSSY B0, `(.L_x_0) ;  /* 0x000000f000007945 */ /* 0x000fe20003800000 */
[--C-:B0-----:R-:W-:Y:S02]  /*0040*/  SHF.R.U32.HI R0, RZ, 0x5, R11.reuse ;  /* 0x00000005ff007819 */ /* 0x101fe4000001160b */
[----:B------:R-:W-:-:S03]  /*0050*/  SHF.R.U32.HI R5, RZ, 0x7, R11 ;  /* 0x00000007ff057819 */ /* 0x000fc6000001160b */
[----:B------:R-:W0:Y:S04]  /*0060*/  SHFL.IDX PT, R2, R0, RZ, 0x1f ;  /* 0x00001fff00027589 */ /* 0x000e2800000e0000 */
[----:B------:R1:W2:Y:S01]  /*0070*/  SHFL.IDX PT, R6, R5, RZ, 0x1f ;  /* 0x00001fff05067589 */ /* 0x0002a200000e0000 */
[----:B0-----:R-:W-:-:S13]  /*0080*/  ISETP.NE.OR P0, PT, R2, RZ, !P0 ;  /* 0x000000ff0200720c */ /* 0x001fda0004705670 */
[----:B-12---:R-:W-:Y:S05]  /*0090*/  @P0 BRA `(.L_x_1) ;  /* 0x0000000000200947 */ /* 0x006fea0003800000 */
[----:B------:R-:W-:Y:S02]  /*00a0*/  ULDC.64 UR4, c[0x0][0x198] ;  /* 0x0000660000047ab9 */ /* 0x000fe40000000a00 */
[----:B------:R-:W-:Y:S02]  /*00b0*/  UIADD3 UR6, UP0, UR4, 0xf0, URZ ;  /* 0x000000f004067890 */ /* 0x000fe4000ff1e03f */
[----:B------:R-:W-:Y:S02]  /*00c0*/  UIADD3 UR4, UP1, UR4, 0x1f0, URZ ;  /* 0x000001f004047890 */ /* 0x000fe4000ff3e03f */
[----:B------:R-:W-:Y:S02]  /*00d0*/  UIADD3.X UR7, URZ, UR5, URZ, UP0, !UPT ;  /* 0x000000053f077290 */ /* 0x000fe400087fe43f */
[----:B------:R-:W-:-:S07]  /*00e0*/  UIADD3.X UR5, URZ, UR5, URZ, UP1, !UPT ;  /* 0x000000053f057290 */ /* 0x000fce0008ffe43f */
[----:B------:R0:W-:Y:S02]  /*00f0*/  UTMACCTL.PF [UR6] ;  /* 0x00000000060079b9 */ /* 0x0001e40008040000 */
[----:B------:R0:W-:Y:S02]  /*0100*/  UTMACCTL.PF [UR4] ;  /* 0x00000000040079b9 */ /* 0x0001e40008040000 */
[----:B0-----:R-:W-:Y:S01]  /*0110*/  NOP ;  /* 0x0000000000007918 */ /* 0x001fe20000000000 */
.L_x_1:
[----:B------:R-:W-:Y:S05]  /*0120*/  BSYNC B0 ;  /* 0x0000000000007941 */ /* 0x000fea0003800000 */
.L_x_0:
[----:B------:R-:W0:Y:S02]  /*0130*/  SHFL.IDX PT, R7, R0, RZ, 0x1f ;  /* 0x00001fff00077589 */ /* 0x000e2400000e0000 */
[----:B0-----:R-:W-:-:S13]  /*0140*/  ISETP.NE.AND P0, PT, R7, RZ, PT ;  /* 0x000000ff0700720c */ /* 0x001fda0003f05270 */
[----:B------:R-:W-:Y:S05]  /*0150*/  @P0 BRA `(.L_x_2) ;  /* 0x0000000800040947 */ /* 0x000fea0003800000 */
[----:B------:R-:W-:Y:S01]  /*0160*/  ELECT P0, URZ, PT ;  /* 0x00000000003f782f */ /* 0x000fe20003800000 */
[----:B------:R-:W-:-:S12]  /*0170*/  BSSY B0, `(.L_x_2) ;  /* 0x000007f000007945 */ /* 0x000fd80003800000 */
[----:B------:R-:W-:Y:S05]  /*0180*/  @!P0 BRA `(.L_x_3) ;  /* 0x0000000400f48947 */ /* 0x000fea0003800000 */
[----:B------:R-:W0:Y:S01]  /*0190*/  S2UR UR8, SR_CgaCtaId ;  /* 0x00000000000879c3 */ /* 0x000e220000008800 */
[----:B------:R-:W-:Y:S01]  /*01a0*/  UMOV UR4, 0x400 ;  /* 0x0000040000047882 */ /* 0x000fe20000000000 */
[----:B------:R-:W-:Y:S01]  /*01b0*/  UMOV UR5, 0x1 ;  /* 0x0000000100057882 */ /* 0x000fe20000000000 */
[----:B------:R-:W-:Y:S02]  /*01c0*/  UMOV UR6, 0x2 ;  /* 0x0000000200067882 */ /* 0x000fe40000000000 */
[----:B------:R-:W-:-:S04]  /*01d0*/  UIADD3 UR6, -UR6, 0x100000, URZ ;  /* 0x0010000006067890 */ /* 0x000fc8000fffe13f */
[----:B------:R-:W-:Y:S02]  /*01e0*/  USHF.L.U32 UR7, UR6, 0xb, URZ ;  /* 0x0000000b06077899 */ /* 0x000fe4000800063f */
[----:B------:R-:W-:Y:S02]  /*01f0*/  USHF.L.U32 UR6, UR6, 0x1, URZ ;  /* 0x0000000106067899 */ /* 0x000fe4000800063f */
[----:B0-----:R-:W-:Y:S02]  /*0200*/  ULEA UR8, UR8, UR4, 0x18 ;  /* 0x0000000408087291 */ /* 0x001fe4000f8ec03f */
[----:B------:R-:W-:-:S04]  /*0210*/  UIADD3 UR4, -UR5, 0x100000, URZ ;  /* 0x0010000005047890 */ /* 0x000fc8000fffe13f */
[----:B------:R-:W-:Y:S02]  /*0220*/  USHF.L.U32 UR5, UR4, 0xb, URZ ;  /* 0x0000000b04057899 */ /* 0x000fe4000800063f */
[----:B------:R-:W-:Y:S01]  /*0230*/  USHF.L.U32 UR4, UR4, 0x1, URZ ;  /* 0x0000000104047899 */ /* 0x000fe2000800063f */
[----:B------:R-:W0:Y:S11]  /*0240*/  FENCE.VIEW.ASYNC.S ;  /* 0x00000000000073c6 */ /* 0x000e360000000000 */
[----:B0-----:R0:W1:Y:S01]  /*0250*/  SYNCS.EXCH.64 URZ, [UR8], UR4 ;  /* 0x00000004083f75b2 */ /* 0x0010620008000100 */
[----:B------:R0:W2:Y:S01]  /*0260*/  SYNCS.EXCH.64 URZ, [UR8+0x1c0], UR6 ;  /* 0x0001c006083f75b2 */ /* 0x0000a20008000100 */
[----:B------:R0:W3:Y:S01]  /*0270*/  SYNCS.EXCH.64 URZ, [UR8+0x8], UR4 ;  /* 0x00000804083f75b2 */ /* 0x0000e20008000100 */
[----:B------:R0:W4:Y:S01]  /*0280*/  SYNCS.EXCH.64 URZ, [UR8+0x1c8], UR6 ;  /* 0x0001c806083f75b2 */ /* 0x0001220008000100 */
[----:B------:R0:W0:Y:S01]  /*0290*/  SYNCS.EXCH.64 URZ, [UR8+0x10], UR4 ;  /* 0x00001004083f75b2 */ /* 0x0000220008000100 */
        /* <DEDUP_REMOVED lines=107> */
[----:B-1234-:R-:W-:Y:S01]  /*0950*/  NOP ;  /* 0x0000000000007918 */ /* 0x01efe20000000000 */
.L_x_3:
[----:B0-----:R-:W-:Y:S05]  /*0960*/  BSYNC B0 ;  /* 0x0000000000007941 */ /* 0x001fea0003800000 */
.L_x_2:
[----:B------:R-:W0:Y:S01]  /*0970*/  SHFL.IDX PT, R3, R0, RZ, 0x1f ;  /* 0x00001fff00037589 */ /* 0x000e2200000e0000 */
[----:B------:R-:W-:Y:S01]  /*0980*/  SHF.R.S32.HI R4, RZ, 0x1f, R11 ;  /* 0x0000001fff047819 */ /* 0x000fe2000001140b */
[----:B------:R-:W1:Y:S01]  /*0990*/  S2UR UR12, SR_CTAID.X ;  /* 0x00000000000c79c3 */ /* 0x000e620000002500 */
[----:B------:R-:W-:Y:S01]  /*09a0*/  ELECT P0, URZ, PT ;  /* 0x00000000003f782f */ /* 0x000fe20003800000 */
[----:B------:R2:W3:Y:S01]  /*09b0*/  SHFL.IDX PT, R8, R0, RZ, 0x1f ;  /* 0x00001fff00087589 */ /* 0x0004e200000e0000 */
[----:B------:R-:W-:Y:S02]  /*09c0*/  LEA.HI R4, R4, R11, RZ, 0x7 ;  /* 0x0000000b04047211 */ /* 0x000fe400078f38ff */
[----:B------:R-:W-:Y:S01]  /*09d0*/  ELECT P1, URZ, PT ;  /* 0x00000000003f782f */ /* 0x000fe20003820000 */
[----:B------:R-:W-:Y:S01]  /*09e0*/  NOP ;  /* 0x0000000000007918 */ /* 0x000fe20000000000 */
[----:B------:R-:W4:Y:S01]  /*09f0*/  S2R R16, SR_CTAID.Y ;  /* 0x0000000000107919 */ /* 0x000f220000002600 */
[----:B------:R-:W-:Y:S01]  /*0a00*/  LOP3.LUT R4, R4, 0xffffff80, RZ, 0xc0, !PT ;  /* 0xffffff8004047812 */ /* 0x000fe200078ec0ff */
[----:B------:R-:W-:Y:S01]  /*0a10*/  ULDC UR4, c[0x0][0x150] ;  /* 0x0000540000047ab9 */ /* 0x000fe20000000800 */
[----:B------:R-:W5:Y:S01]  /*0a20*/  LDC R12, c[0x0][0x144] ;  /* 0x00005100ff0c7b82 */ /* 0x000f620000000800 */
[----:B------:R3:W5:Y:S01]  /*0a30*/  SHFL.IDX PT, R14, R5, RZ, 0x1f ;  /* 0x00001fff050e7589 */ /* 0x00076200000e0000 */
[----:B------:R-:W-:Y:S01]  /*0a40*/  UMOV UR11, 0x80 ;  /* 0x00000080000b7882 */ /* 0x000fe20000000000 */
[----:B------:R-:W-:Y:S01]  /*0a50*/  IMAD.IADD R10, R11, 0x1, -R4 ;  /* 0x000000010b0a7824 */ /* 0x000fe200078e0a04 */
[----:B------:R-:W-:Y:S01]  /*0a60*/  NOP ;  /* 0x0000000000007918 */ /* 0x000fe20000000000 */
[C---:B------:R-:W-:Y:S01]  /*0a70*/  VIADD R38, R6.reuse, 0xffffffff ;  /* 0xffffffff06267836 */ /* 0x040fe20000000000 */
[----:B------:R-:W-:-:S02]  /*0a80*/  ISETP.NE.AND P5, PT, R6, RZ, PT ;  /* 0x000000ff0600720c */ /* 0x000fc40003fa5270 */
[----:B------:R-:W-:Y:S01]  /*0a90*/  SHF.R.S32.HI R19, RZ, 0x1f, R10 ;  /* 0x0000001fff137819 */ /* 0x000fe2000001140a */
[----:B------:R-:W5:Y:S01]  /*0aa0*/  LDC R13, c[0x0][0x140] ;  /* 0x00005000ff0d7b82 */ /* 0x000f620000000800 */
[----:B------:R-:W-:Y:S02]  /*0ab0*/  ISETP.GE.U32.AND P6, PT, R38, 0x2, PT ;  /* 0x000000022600780c */ /* 0x000fe40003fc6070 */
[----:B0-----:R-:W-:Y:S02]  /*0ac0*/  ISETP.NE.OR P0, PT, R3, RZ, !P0 ;  /* 0x000000ff0300720c */ /* 0x001fe40004705670 */
[----:B------:R-:W-:Y:S02]  /*0ad0*/  LEA.HI R3, R19, R10, RZ, 0x3 ;  /* 0x0000000a13037211 */ /* 0x000fe400078f18ff */
[----:B-1----:R-:W-:Y:S01]  /*0ae0*/  I2FP.F32.U32 R4, UR12 ;  /* 0x0000000c00047c45 */ /* 0x002fe20008201000 */
[----:B------:R-:W0:Y:S01]  /*0af0*/  LDC R27, c[0x0][0x148] ;  /* 0x00005200ff1b7b82 */ /* 0x000e220000000800 */
[----:B--2---:R-:W-:-:S02]  /*0b00*/  SHF.R.S32.HI R0, RZ, 0x3, R3 ;  /* 0x00000003ff007819 */ /* 0x004fc40000011403 */
[----:B---3--:R-:W-:Y:S01]  /*0b10*/  ISETP.NE.OR P1, PT, R8, RZ, !P1 ;  /* 0x000000ff0800720c */ /* 0x008fe20004f25670 */
[----:B------:R-:W-:Y:S01]  /*0b20*/  FMUL R9, R4, UR4 ;  /* 0x0000000404097c20 */ /* 0x000fe20008400000 */
[----:B------:R-:W-:Y:S01]  /*0b30*/  SHF.R.S32.HI R3, RZ, 0x1f, R3 ;  /* 0x0000001fff037819 */ /* 0x000fe20000011403 */
[----:B------:R-:W-:Y:S01]  /*0b40*/  ULDC UR4, c[0x0][0x154] ;  /* 0x0000550000047ab9 */ /* 0x000fe20000000800 */
[----:B------:R-:W-:Y:S01]  /*0b50*/  SHF.R.S32.HI R8, RZ, 0x1f, R7 ;  /* 0x0000001fff087819 */ /* 0x000fe20000011407 */
[----:B------:R-:W-:Y:S01]  /*0b60*/  VOTEU.ALL UP1, P0 ;  /* 0x00000000003f7886 */ /* 0x000fe20000020000 */
[----:B------:R-:W-:Y:S01]  /*0b70*/  LEA.HI R4, R3, R0, RZ, 0x2 ;  /* 0x0000000003047211 */ /* 0x000fe200078f10ff */
[----:B------:R-:W1:Y:S01]  /*0b80*/  F2I.U32.TRUNC.NTZ R9, R9 ;  /* 0x0000000900097305 */ /* 0x000e62000020f000 */
[----:B------:R-:W-:Y:S01]  /*0b90*/  LEA.HI R8, R8, R7, RZ, 0x2 ;  /* 0x0000000708087211 */ /* 0x000fe200078f10ff */
[----:B------:R-:W-:Y:S01]  /*0ba0*/  VOTEU.ALL UP0, P0 ;  /* 0x00000000003f7886 */ /* 0x000fe20000000000 */
[----:B------:R-:W-:Y:S01]  /*0bb0*/  SHF.R.S32.HI R3, RZ, 0x1f, R2 ;  /* 0x0000001fff037819 */ /* 0x000fe20000011402 */
[----:B------:R-:W2:Y:S01]  /*0bc0*/  @!UP1 S2UR UR7, SR_CgaCtaId ;  /* 0x00000000000799c3 */ /* 0x000ea20000008800 */
[----:B------:R-:W-:Y:S01]  /*0bd0*/  LOP3.LUT R5, R4, 0xfffffffc, RZ, 0xc0, !PT ;  /* 0xfffffffc04057812 */ /* 0x000fe200078ec0ff */
[----:B------:R-:W-:Y:S01]  /*0be0*/  VOTEU.ALL UP2, P1 ;  /* 0x00000000003f7886 */ /* 0x000fe20000840000 */
[----:B------:R-:W-:Y:S01]  /*0bf0*/  LOP3.LUT R8, R8, 0x3ffffffc, RZ, 0xc0, !PT ;  /* 0x3ffffffc08087812 */ /* 0x000fe200078ec0ff */
[----:B------:R-:W-:Y:S01]  /*0c00*/  @!UP1 UMOV UR6, 0x400 ;  /* 0x0000040000069882 */ /* 0x000fe20000000000 */
[----:B------:R-:W-:Y:S01]  /*0c10*/  LEA.HI R3, R3, R2, RZ, 0x2 ;  /* 0x0000000203037211 */ /* 0x000fe200078f10ff */
[----:B------:R-:W-:Y:S01]  /*0c20*/  IMAD.IADD R5, R0, 0x1, -R5 ;  /* 0x0000000100057824 */ /* 0x000fe200078e0a05 */
[----:B------:R-:W-:Y:S01]  /*0c30*/  @!UP2 UMOV UR9, 0x400 ;  /* 0x000004000009a882 */ /* 0x000fe20000000000 */
[----:B------:R-:W-:Y:S01]  /*0c40*/  IMAD.IADD R8, R7, 0x1, -R8 ;  /* 0x0000000107087824 */ /* 0x000fe200078e0a08 */
[----:B------:R-:W-:Y:S01]  /*0c50*/  LOP3.LUT R3, R3, 0xfffffffc, RZ, 0xc0, !PT ;  /* 0xfffffffc03037812 */ /* 0x000fe200078ec0ff */
[----:B------:R-:W3:Y:S01]  /*0c60*/  @!UP2 S2UR UR10, SR_CgaCtaId ;  /* 0x00000000000aa9c3 */ /* 0x000ee20000008800 */
[----:B-1----:R-:W-:Y:S01]  /*0c70*/  IMAD.MOV R9, RZ, RZ, -R9 ;  /* 0x000000ffff097224 */ /* 0x002fe200078e0a09 */
[----:B------:R-:W-:Y:S01]  /*0c80*/  VOTEU.ALL UP3, P1 ;  /* 0x00000000003f7886 */ /* 0x000fe20000860000 */
[----:B------:R-:W-:Y:S01]  /*0c90*/  IMAD R5, R8, 0x4, R5 ;  /* 0x0000000408057824 */ /* 0x000fe200078e0205 */
[----:B------:R-:W-:Y:S01]  /*0ca0*/  VOTEU.ALL UP4, P1 ;  /* 0x00000000003f7886 */ /* 0x000fe20000880000 */
[----:B------:R-:W-:Y:S01]  /*0cb0*/  IMAD.IADD R18, R2, 0x1, -R3 ;  /* 0x0000000102127824 */ /* 0x000fe200078e0a03 */
[----:B----4-:R-:W-:Y:S01]  /*0cc0*/  I2FP.F32.U32 R2, R16 ;  /* 0x0000001000027245 */ /* 0x010fe20000201000 */
[----:B-----5:R-:W-:Y:S01]  /*0cd0*/  IMAD R25, R12, R9, UR12 ;  /* 0x0000000c0c197e24 */ /* 0x020fe2000f8e0209 */
[C---:B------:R-:W-:Y:S01]  /*0ce0*/  LEA.HI R0, R5.reuse, R5, RZ, 0x1 ;  /* 0x0000000505007211 */ /* 0x040fe200078f08ff */
[C---:B------:R-:W-:Y:S01]  /*0cf0*/  IMAD.SHL.U32 R12, R5.reuse, 0x4, RZ ;  /* 0x00000004050c7824 */ /* 0x040fe200078e00ff */
[----:B------:R-:W-:Y:S01]  /*0d00*/  VOTEU.ALL UP5, P1 ;  /* 0x00000000003f7886 */ /* 0x000fe200008a0000 */
[----:B------:R-:W-:Y:S01]  /*0d10*/  FMUL R2, R2, UR4 ;  /* 0x0000000402027c20 */ /* 0x000fe20008400000 */
[----:B------:R-:W-:Y:S01]  /*0d20*/  LOP3.LUT R0, R0, 0xfffffffe, RZ, 0xc0, !PT ;  /* 0xfffffffe00007812 */ /* 0x000fe200078ec0ff */
[----:B------:R-:W-:Y:S01]  /*0d30*/  UMOV UR4, 0x20 ;  /* 0x0000002000047882 */ /* 0x000fe20000000000 */
[----:B--2---:R-:W-:Y:S01]  /*0d40*/  @!UP1 ULEA UR8, UR7, UR6, 0x18 ;  /* 0x0000000607089291 */ /* 0x004fe2000f8ec03f */
[----:B------:R-:W-:Y:S01]  /*0d50*/  LOP3.LUT R12, R5, 0xc, R12, 0x78, !PT ;  /* 0x0000000c050c7812 */ /* 0x000fe200078e780c */
[----:B------:R-:W-:-:S04]  /*0d60*/  @!UP1 UIADD3 UR4, -UR4, 0x100000, URZ ;  /* 0x0010000004049890 */ /* 0x000fc8000fffe13f */
[----:B------:R-:W-:Y:S02]  /*0d70*/  @!UP1 USHF.L.U32 UR5, UR4, 0xb, URZ ;  /* 0x0000000b04059899 */ /* 0x000fe4000800063f */
[----:B------:R-:W-:Y:S01]  /*0d80*/  @!UP1 USHF.L.U32 UR4, UR4, 0x1, URZ ;  /* 0x0000000104049899 */ /* 0x000fe2000800063f */
[----:B------:R-:W-:Y:S01]  /*0d90*/  IMAD.IADD R0, R5, 0x1, -R0 ;  /* 0x0000000105007824 */ /* 0x000fe200078e0a00 */
[----:B------:R-:W1:Y:S01]  /*0da0*/  F2I.U32.TRUNC.NTZ R2, R2 ;  /* 0x0000000200027305 */ /* 0x000e62000020f000 */
[----:B------:R-:W-:-:S04]  /*0db0*/  @!UP2 UIADD3 UR6, -UR11, 0x100000, URZ ;  /* 0x001000000b06a890 */ /* 0x000fc8000fffe13f */
[----:B------:R-:W-:Y:S02]  /*0dc0*/  @!UP2 USHF.L.U32 UR7, UR6, 0xb, URZ ;  /* 0x0000000b0607a899 */ /* 0x000fe4000800063f */
[----:B------:R-:W-:Y:S01]  /*0dd0*/  @!UP2 USHF.L.U32 UR6, UR6, 0x1, URZ ;  /* 0x000000010606a899 */ /* 0x000fe2000800063f */
[----:B------:R-:W-:Y:S01]  /*0de0*/  ISETP.EQ.U32.AND P2, PT, R13, 0x1, PT ;  /* 0x000000010d00780c */ /* 0x000fe20003f42070 */
[----:B------:R-:W-:Y:S01]  /*0df0*/  VOTEU.ALL UP1, P0 ;  /* 0x00000000003f7886 */ /* 0x000fe20000020000 */
[----:B------:R-:W-:Y:S01]  /*0e00*/  ISETP.NE.AND P3, PT, R0, R25, PT ;  /* 0x000000190000720c */ /* 0x000fe20003f65270 */
[----:B------:R-:W-:Y:S01]  /*0e10*/  IMAD.MOV.U32 R13, RZ, RZ, 0x1 ;  /* 0x00000001ff0d7424 */ /* 0x000fe200078e00ff */
[----:B---3--:R-:W-:Y:S01]  /*0e20*/  @!UP2 ULEA UR9, UR10, UR9, 0x18 ;  /* 0x000000090a09a291 */ /* 0x008fe2000f8ec03f */
[----:B------:R-:W-:Y:S01]  /*0e30*/  LOP3.LUT P0, RZ, R10, 0x7, RZ, 0xc0, !PT ;  /* 0x000000070aff7812 */ /* 0x000fe2000780c0ff */
[----:B------:R-:W-:Y:S01]  /*0e40*/  VOTEU.ALL UP2, P1 ;  /* 0x00000000003f7886 */ /* 0x000fe20000840000 */
[----:B------:R-:W-:Y:S01]  /*0e50*/  ISETP.NE.AND P1, PT, R18, 0x3, PT ;  /* 0x000000031200780c */ /* 0x000fe20003f25270 */
[----:B------:R-:W2:Y:S02]  /*0e60*/  FENCE.VIEW.ASYNC.S ;  /* 0x00000000000073c6 */ /* 0x000ea40000000000 */
[----:B--2---:R2:W3:Y:S01]  /*0e70*/  @!UP0 SYNCS.EXCH.64 URZ, [UR8+0x3b0], UR4 ;  /* 0x0003b004083f85b2 */ /* 0x0044e20008000100 */
[----:B------:R-:W-:-:S02]  /*0e80*/  ISETP.LT.U32.AND P0, PT, R12, 0x2, !P0 ;  /* 0x000000020c00780c */ /* 0x000fc40004701070 */
[----:B------:R-:W-:Y:S01]  /*0e90*/  ISETP.EQ.OR P1, PT, R18, RZ, !P1 ;  /* 0x000000ff1200720c */ /* 0x000fe20004f22670 */
[----:B-1----:R-:W-:Y:S01]  /*0ea0*/  IMAD.MOV R24, RZ, RZ, -R2 ;  /* 0x000000ffff187224 */ /* 0x002fe200078e0a02 */
[----:B------:R-:W-:Y:S02]  /*0eb0*/  R2UR UR15, R14 ;  /* 0x000000000e0f72ca */ /* 0x000fe400000e0000 */
[----:B------:R-:W-:Y:S01]  /*0ec0*/  @P3 LEA.HI R0, R12, R12, RZ, 0x1 ;  /* 0x0000000c0c003211 */ /* 0x000fe200078f08ff */
[----:B0-----:R-:W-:Y:S01]  /*0ed0*/  IMAD R3, R27, R24, R16 ;  /* 0x000000181b037224 */ /* 0x001fe200078e0210 */
[----:B------:R-:W-:Y:S02]  /*0ee0*/  ISETP.EQ.AND P1, PT, R6, RZ, P1 ;  /* 0x000000ff0600720c */ /* 0x000fe40000f22270 */
[----:B------:R-:W-:Y:S02]  /*0ef0*/  @P3 SHF.R.S32.HI R0, RZ, 0x1, R0 ;  /* 0x00000001ff003819 */ /* 0x000fe40000011400 */
[----:B------:R-:W-:Y:S01]  /*0f00*/  SEL R7, RZ, 0x1, !P1 ;  /* 0x00000001ff077807 */ /* 0x000fe20004800000 */
[----:B------:R2:W0:Y:S01]  /*0f10*/  @!UP1 SYNCS.EXCH.64 URZ, [UR8+0x3b8], UR4 ;  /* 0x0003b804083f95b2 */ /* 0x0004220008000100 */
[----:B------:R-:W-:Y:S01]  /*0f20*/  @P3 ISETP.NE.AND P4, PT, R0, R3, PT ;  /* 0x000000030000320c */ /* 0x000fe20003f85270 */
[----:B------:R-:W-:Y:S01]  /*0f30*/  NOP ;  /* 0x0000000000007918 */ /* 0x000fe20000000000 */
[----:B------:R-:W-:-:S02]  /*0f40*/  SEL R0, RZ, 0x1, !P0 ;  /* 0x00000001ff007807 */ /* 0x000fc40004000000 */
[----:B------:R-:W-:Y:S02]  /*0f50*/  @P3 SEL R13, RZ, 0x1, P4 ;  /* 0x00000001ff0d3807 */ /* 0x000fe40002000000 */
[----:B------:R-:W-:Y:S02]  /*0f60*/  SEL R7, R7, 0x2, P6 ;  /* 0x0000000207077807 */ /* 0x000fe40003000000 */
[----:B------:R-:W-:Y:S01]  /*0f70*/  LOP3.LUT R13, R13, R0, RZ, 0xc0, !PT ;  /* 0x000000000d0d7212 */ /* 0x000fe200078ec0ff */
[----:B------:R2:W1:Y:S01]  /*0f80*/  @!UP2 SYNCS.EXCH.64 URZ, [UR9+0x390], UR6 ;  /* 0x00039006093fa5b2 */ /* 0x0004620008000100 */
[----:B------:R2:W4:Y:S01]  /*0f90*/  @!UP3 SYNCS.EXCH.64 URZ, [UR9+0x398], UR6 ;  /* 0x00039806093fb5b2 */ /* 0x0005220008000100 */
[----:B------:R2:W0:Y:S01]  /*0fa0*/  @!UP4 SYNCS.EXCH.64 URZ, [UR9+0x3a0], UR6 ;  /* 0x0003a006093fc5b2 */ /* 0x0004220008000100 */
[----:B------:R2:W0:Y:S01]  /*0fb0*/  @!UP5 SYNCS.EXCH.64 URZ, [UR9+0x3a8], UR6 ;  /* 0x0003a806093fd5b2 */ /* 0x0004220008000100 */
[----:B------:R-:W-:Y:S01]  /*0fc0*/  NOP ;  /* 0x0000000000007918 */ /* 0x000fe20000000000 */
[----:B--23--:R-:W-:Y:S05]  /*0fd0*/  @!P2 BRA `(.L_x_4) ;  /* 0x000000000008a947 */ /* 0x00cfea0003800000 */
[----:B01--4-:R-:W-:Y:S01]  /*0fe0*/  UCGABAR_ARV ;  /* 0x00000000000079c7 */ /* 0x013fe20008000000 */
[----:B------:R-:W-:Y:S05]  /*0ff0*/  BRA `(.L_x_5) ;  /* 0x0000000000047947 */ /* 0x000fea0003800000 */
.L_x_4:
[----:B01--4-:R-:W-:Y:S01]  /*1000*/  NOP ;  /* 0x0000000000007918 */ /* 0x013fe20000000000 */
.L_x_5:
[----:B------:R-:W-:Y:S01]  /*1010*/  ULDC.64 UR4, c[0x0][0x598] ;  /* 0x0001660000047ab9 */ /* 0x000fe20000000a00 */
[----:B------:R-:W-:Y:S01]  /*1020*/  ULDC.64 UR20, c[0x0][0x208] ;  /* 0x0000820000147ab9 */ /* 0x000fe20000000a00 */
[----:B------:R-:W-:-:S04]  /*1030*/  ISETP.NE.U32.AND P0, PT, RZ, UR4, PT ;  /* 0x00000004ff007c0c */ /* 0x000fc8000bf05070 */
[----:B------:R-:W-:-:S13]  /*1040*/  ISETP.NE.AND.EX P0, PT, RZ, UR5, PT, P0 ;  /* 0x00000005ff007c0c */ /* 0x000fda000bf05300 */
[----:B------:R-:W-:Y:S05]  /*1050*/  @!P0 BRA `(.L_x_6) ;  /* 0x00000000001c8947 */ /* 0x000fea0003800000 */
[----:B------:R-:W0:Y:S02]  /*1060*/  LDC.64 R2, c[0x0][0x598] ;  /* 0x00016600ff027b82 */ /* 0x000e240000000a00 */
[----:B0-----:R-:W2:Y:S02]  /*1070*/  LDG.E.64 R2, desc[UR20][R2.64] ;  /* 0x0000001402027981 */ /* 0x001ea4000c1e1b00 */
[----:B--2---:R-:W-:-:S04]  /*1080*/  ISETP.NE.U32.AND P0, PT, R2, RZ, PT ;  /* 0x000000ff0200720c */ /* 0x004fc80003f05070 */
[----:B------:R-:W-:-:S13]  /*1090*/  ISETP.NE.AND.EX P0, PT, R3, RZ, PT, P0 ;  /* 0x000000ff0300720c */ /* 0x000fda0003f05300 */
[----:B------:R-:W-:Y:S05]  /*10a0*/  @!P0 BRA `(.L_x_6) ;  /* 0x0000000000088947 */ /* 0x000fea0003800000 */
[----:B------:R0:W5:Y:S01]  /*10b0*/  LD.E R14, desc[UR20][R2.64] ;  /* 0x00000014020e7980 */ /* 0x000162000c101900 */
[----:B------:R-:W-:Y:S05]  /*10c0*/  BRA `(.L_x_7) ;  /* 0x0000000000207947 */ /* 0x000fea0003800000 */
.L_x_6:
[----:B------:R-:W-:Y:S02]  /*10d0*/  ULDC.64 UR4, c[0x0][0x588] ;  /* 0x0001620000047ab9 */ /* 0x000fe40000000a00 */
[----:B------:R-:W-:-:S04]  /*10e0*/  ISETP.NE.U32.AND P0, PT, RZ, UR4, PT ;  /* 0x00000004ff007c0c */ /* 0x000fc8000bf05070 */
[----:B------:R-:W-:-:S13]  /*10f0*/  ISETP.NE.AND.EX P0, PT, RZ, UR5, PT, P0 ;  /* 0x00000005ff007c0c */ /* 0x000fda000bf05300 */
[----:B------:R-:W-:Y:S05]  /*1100*/  @!P0 BRA `(.L_x_8) ;  /* 0x00000000000c8947 */ /* 0x000fea0003800000 */
[----:B------:R-:W0:Y:S02]  /*1110*/  LDC.64 R14, c[0x0][0x588] ;  /* 0x00016200ff0e7b82 */ /* 0x000e240000000a00 */
[----:B0-----:R1:W5:Y:S01]  /*1120*/  LDG.E R14, desc[UR20][R14.64] ;  /* 0x000000140e0e7981 */ /* 0x001362000c1e1900 */
[----:B------:R-:W-:Y:S05]  /*1130*/  BRA `(.L_x_7) ;  /* 0x0000000000047947 */ /* 0x000fea0003800000 */
.L_x_8:
[----:B------:R-:W2:Y:S02]  /*1140*/  LDC R14, c[0x0][0x580] ;  /* 0x00016000ff0e7b82 */ /* 0x000ea40000000800 */
.L_x_7:
[----:B------:R-:W-:Y:S02]  /*1150*/  ULDC.64 UR4, c[0x0][0x5a0] ;  /* 0x0001680000047ab9 */ /* 0x000fe40000000a00 */
[----:B------:R-:W-:-:S04]  /*1160*/  ISETP.NE.U32.AND P0, PT, RZ, UR4, PT ;  /* 0x00000004ff007c0c */ /* 0x000fc8000bf05070 */
[----:B------:R-:W-:-:S13]  /*1170*/  ISETP.NE.AND.EX P0, PT, RZ, UR5, PT, P0 ;  /* 0x00000005ff007c0c */ /* 0x000fda000bf05300 */
[----:B------:R-:W-:Y:S05]  /*1180*/  @!P0 BRA `(.L_x_9) ;  /* 0x00000000001c8947 */ /* 0x000fea0003800000 */
[----:B0-----:R-:W0:Y:S02]  /*1190*/  LDC.64 R2, c[0x0][0x5a0] ;  /* 0x00016800ff027b82 */ /* 0x001e240000000a00 */
[----:B0-----:R-:W3:Y:S02]  /*11a0*/  LDG.E.64 R2, desc[UR20][R2.64] ;  /* 0x0000001402027981 */ /* 0x001ee4000c1e1b00 */
[----:B---3--:R-:W-:-:S04]  /*11b0*/  ISETP.NE.U32.AND P0, PT, R2, RZ, PT ;  /* 0x000000ff0200720c */ /* 0x008fc80003f05070 */
[----:B------:R-:W-:-:S13]  /*11c0*/  ISETP.NE.AND.EX P0, PT, R3, RZ, PT, P0 ;  /* 0x000000ff0300720c */ /* 0x000fda0003f05300 */
[----:B------:R-:W-:Y:S05]  /*11d0*/  @!P0 BRA `(.L_x_9) ;  /* 0x0000000000088947 */ /* 0x000fea0003800000 */
[----:B-1----:R0:W5:Y:S01]  /*11e0*/  LD.E R15, desc[UR20][R2.64] ;  /* 0x00000014020f7980 */ /* 0x002162000c101900 */
[----:B------:R-:W-:Y:S05]  /*11f0*/  BRA `(.L_x_10) ;  /* 0x0000000000207947 */ /* 0x000fea0003800000 */
.L_x_9:
[----:B------:R-:W-:Y:S02]  /*1200*/  ULDC.64 UR4, c[0x0][0x590] ;  /* 0x0001640000047ab9 */ /* 0x000fe40000000a00 */
[----:B------:R-:W-:-:S04]  /*1210*/  ISETP.NE.U32.AND P0, PT, RZ, UR4, PT ;  /* 0x00000004ff007c0c */ /* 0x000fc8000bf05070 */
[----:B------:R-:W-:-:S13]  /*1220*/  ISETP.NE.AND.EX P0, PT, RZ, UR5, PT, P0 ;  /* 0x00000005ff007c0c */ /* 0x000fda000bf05300 */
[----:B------:R-:W-:Y:S05]  /*1230*/  @!P0 BRA `(.L_x_11) ;  /* 0x00000000000c8947 */ /* 0x000fea0003800000 */
[----:B0-----:R-:W1:Y:S02]  /*1240*/  LDC.64 R2, c[0x0][0x590] ;  /* 0x00016400ff027b82 */ /* 0x001e640000000a00 */
[----:B-1----:R1:W5:Y:S01]  /*1250*/  LDG.E R15, desc[UR20][R2.64] ;  /* 0x00000014020f7981 */ /* 0x002362000c1e1900 */
[----:B------:R-:W-:Y:S05]  /*1260*/  BRA `(.L_x_10) ;  /* 0x0000000000047947 */ /* 0x000fea0003800000 */
.L_x_11:
[----:B-1----:R-:W3:Y:S02]  /*1270*/  LDC R15, c[0x0][0x584] ;  /* 0x00016100ff0f7b82 */ /* 0x002ee40000000800 */
.L_x_10:
[----:B------:R-:W4:Y:S01]  /*1280*/  LDC R0, c[0x0][0x65c] ;  /* 0x00019700ff007b82 */ /* 0x000f220000000800 */
[----:B------:R-:W-:Y:S01]  /*1290*/  ULDC UR8, c[0x0][0x28c] ;  /* 0x0000a30000087ab9 */ /* 0x000fe20000000800 */
[----:B------:R-:W-:Y:S01]  /*12a0*/  ISETP.NE.AND P0, PT, R6, 0x2, PT ;  /* 0x000000020600780c */ /* 0x000fe20003f05270 */
[----:B------:R-:W-:Y:S01]  /*12b0*/  UIADD3 UR8, UR8, 0x1f, URZ ;  /* 0x0000001f08087890 */ /* 0x000fe2000fffe03f */
[----:B------:R-:W-:Y:S01]  /*12c0*/  IMAD.U32 R4, RZ, RZ, UR12 ;  /* 0x0000000cff047e24 */ /* 0x000fe2000f8e00ff */
[----:B------:R-:W-:Y:S01]  /*12d0*/  UMOV UR5, URZ ;  /* 0x0000003f00057c82 */ /* 0x000fe20008000000 */
[----:B------:R-:W-:Y:S01]  /*12e0*/  UMOV UR4, URZ ;  /* 0x0000003f00047c82 */ /* 0x000fe20008000000 */
[----:B------:R-:W-:-:S04]  /*12f0*/  USHF.R.S32.HI UR9, URZ, 0x1f, UR8 ;  /* 0x0000001f3f097899 */ /* 0x000fc80008011408 */
[----:B------:R-:W-:-:S04]  /*1300*/  ULEA.HI UR9, UR9, UR8, URZ, 0x5 ;  /* 0x0000000809097291 */ /* 0x000fc8000f8f283f */
[----:B------:R-:W-:Y:S01]  /*1310*/  USHF.R.S32.HI UR13, URZ, 0x5, UR9 ;  /* 0x000000053f0d7899 */ /* 0x000fe20008011409 */
[----:B----4-:R-:W-:-:S13]  /*1320*/  ISETP.NE.AND P4, PT, R0, 0x1, PT ;  /* 0x000000010000780c */ /* 0x010fda0003f85270 */
[----:B01----:R-:W0:Y:S01]  /*1330*/  @P4 LDC R3, c[0x0][0x10] ;  /* 0x00000400ff034b82 */ /* 0x003e220000000800 */
[----:B------:R-:W-:Y:S02]  /*1340*/  @P4 IMAD.MOV.U32 R17, RZ, RZ, RZ ;  /* 0x000000ffff114224 */ /* 0x000fe400078e00ff */
[----:B------:R-:W-:-:S05]  /*1350*/  @P4 IMAD.MOV.U32 R5, RZ, RZ, RZ ;  /* 0x000000ffff054224 */ /* 0x000fca00078e00ff */
[----:B------:R-:W1:Y:S01]  /*1360*/  @!P4 LDC R9, c[0x0][0xc] ;  /* 0x00000300ff09cb82 */ /* 0x000e620000000800 */
[----:B------:R-:W-:Y:S01]  /*1370*/  ULDC UR6, c[0x0][0xc] ;  /* 0x0000030000067ab9 */ /* 0x000fe20000000800 */
[----:B------:R-:W-:Y:S02]  /*1380*/  ULDC UR7, c[0x0][0x10] ;  /* 0x0000040000077ab9 */ /* 0x000fe40000000800 */
[----:B------:R-:W-:-:S04]  /*1390*/  UIMAD.WIDE.U32 UR6, UR6, UR7, URZ ;  /* 0x00000007060672a5 */ /* 0x000fc8000f8e003f */
[----:B------:R-:W4:Y:S01]  /*13a0*/  LDC R8, c[0x0][0x14] ;  /* 0x00000500ff087b82 */ /* 0x000f220000000800 */
[----:B0-----:R-:W-:-:S04]  /*13b0*/  @P4 IMAD.WIDE.U32 R2, R3, UR12, R16 ;  /* 0x0000000c03024c25 */ /* 0x001fc8000f8e0010 */
[----:B------:R-:W-:Y:S02]  /*13c0*/  @P4 IMAD.IADD R3, R3, 0x1, R5 ;  /* 0x0000000103034824 */ /* 0x000fe400078e0205 */
[----:B------:R-:W-:Y:S02]  /*13d0*/  IMAD.MOV.U32 R5, RZ, RZ, RZ ;  /* 0x000000ffff057224 */ /* 0x000fe400078e00ff */
[----:B-1----:R-:W-:-:S04]  /*13e0*/  @!P4 IMAD.WIDE.U32 R4, R16, R9, R4 ;  /* 0x000000091004c225 */ /* 0x002fc800078e0004 */
[----:B------:R-:W-:Y:S02]  /*13f0*/  @!P4 IMAD.MOV.U32 R2, RZ, RZ, R4 ;  /* 0x000000ffff02c224 */ /* 0x000fe400078e0004 */
[C---:B----4-:R-:W-:Y:S02]  /*1400*/  IMAD R21, R8.reuse, UR7, RZ ;  /* 0x0000000708157c24 */ /* 0x050fe4000f8e02ff */
[----:B------:R-:W-:Y:S01]  /*1410*/  IMAD.WIDE.U32 R8, R8, UR6, RZ ;  /* 0x0000000608087c25 */ /* 0x000fe2000f8e00ff */
[----:B------:R-:W-:-:S03]  /*1420*/  ULDC.64 UR6, c[0x0][0x650] ;  /* 0x0001940000067ab9 */ /* 0x000fc60000000a00 */
[----:B------:R-:W-:Y:S02]  /*1430*/  @!P4 IMAD.MOV.U32 R3, RZ, RZ, R5 ;  /* 0x000000ffff03c224 */ /* 0x000fe400078e0005 */
[----:B------:R-:W-:Y:S01]  /*1440*/  IMAD.IADD R0, R9, 0x1, R21 ;  /* 0x0000000109007824 */ /* 0x000fe200078e0215 */
[----:B------:R-:W-:Y:S06]  /*1450*/  @P0 BRA `(.L_x_12) ;  /* 0x0000000000200947 */ /* 0x000fec0003800000 */
[----:B------:R-:W-:Y:S01]  /*1460*/  USHF.R.U32.HI UR4, URZ, 0x3, UR13 ;  /* 0x000000033f047899 */ /* 0x000fe2000801160d */
[----:B------:R-:W-:Y:S01]  /*1470*/  IADD3 R2, P0, R2, R8, RZ ;  /* 0x0000000802027210 */ /* 0x000fe20007f1e0ff */
[----:B------:R-:W-:Y:S02]  /*1480*/  UISETP.GE.U32.AND UP0, UPT, UR13, 0x38, UPT ;  /* 0x000000380d00788c */ /* 0x000fe4000bf06070 */
[----:B------:R-:W-:Y:S02]  /*1490*/  UIMAD.WIDE.U32 UR4, UR4, 0x24924925, URZ ;  /* 0x24924925040478a5 */ /* 0x000fe4000f8e003f */
[----:B------:R-:W-:-:S05]  /*14a0*/  IMAD.X R3, R0, 0x1, R3, P0 ;  /* 0x0000000100037824 */ /* 0x000fca00000e0603 */
[----:B------:R-:W-:Y:S02]  /*14b0*/  UMOV UR4, URZ ;  /* 0x0000003f00047c82 */ /* 0x000fe40008000000 */
[----:B------:R-:W-:Y:S02]  /*14c0*/  @UP0 ULOP3.LUT UR4, UR5, 0x1, URZ, 0xc0, !UPT ;  /* 0x0000000105040892 */ /* 0x000fe4000f8ec03f */
[----:B------:R-:W-:-:S12]  /*14d0*/  UIMAD UR5, UR5, -0x38, UR13 ;  /* 0xffffffc8050578a4 */ /* 0x000fd8000f8e020d */
.L_x_12:
[----:B------:R-:W-:Y:S01]  /*14e0*/  ISETP.GE.U32.AND P0, PT, R2, UR6, PT ;  /* 0x0000000602007c0c */ /* 0x000fe2000bf06070 */
[----:B------:R-:W-:Y:S01]  /*14f0*/  IMAD.MOV.U32 R6, RZ, RZ, -0x1 ;  /* 0xffffffffff067424 */ /* 0x000fe200078e00ff */
[----:B------:R-:W-:Y:S01]  /*1500*/  PRMT R20, RZ, 0x7610, R20 ;  /* 0x00007610ff147816 */ /* 0x000fe20000000014 */
[----:B------:R-:W-:Y:S01]  /*1510*/  IMAD.MOV.U32 R4, RZ, RZ, -0x1 ;  /* 0xffffffffff047424 */ /* 0x000fe200078e00ff */
[----:B------:R-:W-:Y:S01]  /*1520*/  ISETP.GE.U32.AND.EX P0, PT, R3, UR7, PT, P0 ;  /* 0x0000000703007c0c */ /* 0x000fe2000bf06100 */
[----:B------:R-:W-:-:S12]  /*1530*/  IMAD.MOV.U32 R5, RZ, RZ, -0x1 ;  /* 0xffffffffff057424 */ /* 0x000fd800078e00ff */
[----:B------:R-:W-:Y:S05]  /*1540*/  @P0 BRA `(.L_x_13) ;  /* 0x0000000400240947 */ /* 0x000fea0003800000 */
[----:B------:R-:W0:Y:S01]  /*1550*/  LDC.64 R30, c[0x0][0x628] ;  /* 0x00018a00ff1e7b82 */ /* 0x000e220000000a00 */
[----:B------:R-:W-:Y:S02]  /*1560*/  IMAD.MOV.U32 R4, RZ, RZ, R2 ;  /* 0x000000ffff047224 */ /* 0x000fe400078e0002 */
[----:B------:R-:W-:-:S05]  /*1570*/  IMAD.MOV.U32 R5, RZ, RZ, R3 ;  /* 0x000000ffff057224 */ /* 0x000fca00078e0003 */
[----:B------:R-:W1:Y:S08]  /*1580*/  LDC R6, c[0x0][0x630] ;  /* 0x00018c00ff067b82 */ /* 0x000e700000000800 */
[----:B------:R-:W4:Y:S01]  /*1590*/  LDC.64 R32, c[0x0][0x620] ;  /* 0x00018800ff207b82 */ /* 0x000f220000000a00 */
[----:B0-----:R-:W-:-:S04]  /*15a0*/  ISETP.NE.U32.AND P0, PT, R30, RZ, PT ;  /* 0x000000ff1e00720c */ /* 0x001fc80003f05070 */
[----:B------:R-:W-:-:S13]  /*15b0*/  ISETP.NE.AND.EX P0, PT, R31, RZ, PT, P0 ;  /* 0x000000ff1f00720c */ /* 0x000fda0003f05300 */
[----:B-1--4-:R-:W-:Y:S05]  /*15c0*/  @!P0 BRA `(.L_x_14) ;  /* 0x0000000000288947 */ /* 0x012fea0003800000 */
[----:B------:R-:W0:Y:S02]  /*15d0*/  LDC R23, c[0x0][0x634] ;  /* 0x00018d00ff177b82 */ /* 0x000e240000000800 */
[----:B0-----:R-:W-:-:S05]  /*15e0*/  IADD3 R23, P0, R2, R23, RZ ;  /* 0x0000001702177210 */ /* 0x001fca0007f1e0ff */
[----:B------:R-:W-:-:S04]  /*15f0*/  IMAD.X R29, RZ, RZ, R3, P0 ;  /* 0x000000ffff1d7224 */ /* 0x000fc800000e0603 */
[----:B------:R-:W-:-:S04]  /*1600*/  IMAD.WIDE.U32 R4, R29, R30, RZ ;  /* 0x0000001e1d047225 */ /* 0x000fc800078e00ff */
[----:B------:R-:W-:-:S04]  /*1610*/  IMAD.WIDE.U32 R20, P0, R23, R31, R4 ;  /* 0x0000001f17147225 */ /* 0x000fc80007800004 */
[----:B------:R-:W-:-:S04]  /*1620*/  IMAD.WIDE.U32 R4, R23, R30, RZ ;  /* 0x0000001e17047225 */ /* 0x000fc800078e00ff */
[----:B------:R-:W-:Y:S01]  /*1630*/  IMAD.X R23, RZ, RZ, RZ, P0 ;  /* 0x000000ffff177224 */ /* 0x000fe200000e06ff */
[----:B------:R-:W-:Y:S01]  /*1640*/  IADD3 RZ, P0, R5, R20, RZ ;  /* 0x0000001405ff7210 */ /* 0x000fe20007f1e0ff */
[----:B------:R-:W-:-:S04]  /*1650*/  IMAD.MOV.U32 R22, RZ, RZ, R21 ;  /* 0x000000ffff167224 */ /* 0x000fc800078e0015 */
[----:B------:R-:W-:-:S08]  /*1660*/  IMAD.WIDE.U32.X R4, R29, R31, R22, P0 ;  /* 0x0000001f1d047225 */ /* 0x000fd000000e0416 */
.L_x_14:
[----:B------:R-:W0:Y:S01]  /*1670*/  LDC.64 R34, c[0x0][0x640] ;  /* 0x00019000ff227b82 */ /* 0x000e220000000a00 */
[-CC-:B------:R-:W-:Y:S01]  /*1680*/  SHF.R.U64 R36, R4, R6.reuse, R5.reuse ;  /* 0x0000000604247219 */ /* 0x180fe20000001205 */
[----:B------:R-:W-:Y:S01]  /*1690*/  IMAD.MOV.U32 R39, RZ, RZ, 0x1 ;  /* 0x00000001ff277424 */ /* 0x000fe200078e00ff */
[----:B------:R-:W-:Y:S02]  /*16a0*/  SHF.R.U32.HI R4, RZ, R6, R5 ;  /* 0x00000006ff047219 */ /* 0x000fe40000011605 */
[----:B------:R-:W-:-:S03]  /*16b0*/  IADD3 R21, P0, RZ, -R36, RZ ;  /* 0x80000024ff157210 */ /* 0x000fc60007f1e0ff */
[----:B------:R-:W1:Y:S02]  /*16c0*/  LDC R20, c[0x0][0x618] ;  /* 0x00018600ff147b82 */ /* 0x000e640000000800 */
[----:B------:R-:W-:-:S04]  /*16d0*/  IMAD.X R5, RZ, RZ, ~R4, P0 ;  /* 0x000000ffff057224 */ /* 0x000fc800000e0e04 */
[-C--:B------:R-:W-:Y:S02]  /*16e0*/  IMAD R6, R5, R32.reuse, RZ ;  /* 0x0000002005067224 */ /* 0x080fe400078e02ff */
[----:B------:R-:W4:Y:S01]  /*16f0*/  LDC R23, c[0x0][0x608] ;  /* 0x00018200ff177b82 */ /* 0x000f220000000800 */
[----:B------:R-:W-:-:S04]  /*1700*/  IMAD.WIDE.U32 R4, R21, R32, R2 ;  /* 0x0000002015047225 */ /* 0x000fc800078e0002 */
[----:B------:R-:W-:-:S03]  /*1710*/  IMAD R21, R21, R33, R6 ;  /* 0x0000002115157224 */ /* 0x000fc600078e0206 */
[----:B------:R-:W2:Y:S01]  /*1720*/  LDC R26, c[0x0][0x658] ;  /* 0x00019600ff1a7b82 */ /* 0x000ea20000000800 */
[----:B------:R-:W-:Y:S01]  /*1730*/  IMAD.IADD R5, R5, 0x1, R21 ;  /* 0x0000000105057824 */ /* 0x000fe200078e0215 */
[----:B0-----:R-:W-:Y:S01]  /*1740*/  ISETP.NE.U32.AND P0, PT, R34, RZ, PT ;  /* 0x000000ff2200720c */ /* 0x001fe20003f05070 */
[----:B------:R-:W-:-:S03]  /*1750*/  IMAD.MOV.U32 R21, RZ, RZ, -0x1 ;  /* 0xffffffffff157424 */ /* 0x000fc600078e00ff */
[----:B------:R-:W-:Y:S02]  /*1760*/  ISETP.NE.AND.EX P0, PT, R35, RZ, PT, P0 ;  /* 0x000000ff2300720c */ /* 0x000fe40003f05300 */
[----:B------:R-:W0:Y:S01]  /*1770*/  LDC R33, c[0x0][0x600] ;  /* 0x00018000ff217b82 */ /* 0x000e220000000800 */
[-CC-:B-1----:R-:W-:Y:S02]  /*1780*/  SHF.R.U64 R31, R4, R20.reuse, R5.reuse ;  /* 0x00000014041f7219 */ /* 0x182fe40000001205 */
[----:B------:R-:W-:-:S05]  /*1790*/  SHF.R.U32.HI R4, RZ, R20, R5 ;  /* 0x00000014ff047219 */ /* 0x000fca0000011605 */
[----:B------:R-:W1:Y:S01]  /*17a0*/  LDC R28, c[0x0][0x648] ;  /* 0x00019200ff1c7b82 */ /* 0x000e620000000800 */
[-CC-:B----4-:R-:W-:Y:S02]  /*17b0*/  SHF.R.U64 R41, R31, R23.reuse, R4.reuse ;  /* 0x000000171f297219 */ /* 0x190fe40000001204 */
[----:B------:R-:W-:-:S05]  /*17c0*/  SHF.R.U32.HI R5, RZ, R23, R4 ;  /* 0x00000017ff057219 */ /* 0x000fca0000011604 */
[----:B------:R-:W4:Y:S01]  /*17d0*/  LDC R37, c[0x0][0x638] ;  /* 0x00018e00ff257b82 */ /* 0x000f220000000800 */
[-C--:B--2---:R-:W-:Y:S02]  /*17e0*/  SHF.L.U32 R4, R21, R26.reuse, RZ ;  /* 0x0000001a15047219 */ /* 0x084fe400000006ff */
[--C-:B------:R-:W-:Y:S02]  /*17f0*/  SHF.R.U64 R32, R41, R26, R5.reuse ;  /* 0x0000001a29207219 */ /* 0x100fe40000001205 */
[----:B------:R-:W-:Y:S02]  /*1800*/  LOP3.LUT R6, RZ, R4, RZ, 0x33, !PT ;  /* 0x00000004ff067212 */ /* 0x000fe400078e33ff */
[----:B------:R-:W-:Y:S01]  /*1810*/  SHF.R.U32.HI R5, RZ, R26, R5 ;  /* 0x0000001aff057219 */ /* 0x000fe20000011605 */
[----:B------:R-:W2:Y:S01]  /*1820*/  LDC R30, c[0x0][0x610] ;  /* 0x00018400ff1e7b82 */ /* 0x000ea20000000800 */
[----:B------:R-:W-:Y:S01]  /*1830*/  IMAD.MOV.U32 R4, RZ, RZ, R32 ;  /* 0x000000ffff047224 */ /* 0x000fe200078e0020 */
[----:B------:R-:W-:Y:S06]  /*1840*/  @!P0 BRA `(.L_x_15) ;  /* 0x0000000000288947 */ /* 0x000fec0003800000 */
[----:B------:R-:W3:Y:S02]  /*1850*/  LDC R23, c[0x0][0x64c] ;  /* 0x00019300ff177b82 */ /* 0x000ee40000000800 */
[----:B---3--:R-:W-:-:S05]  /*1860*/  IADD3 R23, P0, R32, R23, RZ ;  /* 0x0000001720177210 */ /* 0x008fca0007f1e0ff */
        /* <DEDUP_REMOVED lines=8> */
.L_x_15:
[----:B-1----:R-:W-:Y:S01]  /*18f0*/  SHF.R.U64 R17, R4, R28, R5 ;  /* 0x0000001c04117219 */ /* 0x002fe20000001205 */
[----:B------:R-:W-:Y:S01]  /*1900*/  @P4 IMAD R25, R27, R24, R16 ;  /* 0x000000181b194224 */ /* 0x000fe200078e0210 */
[----:B------:R-:W-:Y:S02]  /*1910*/  SHF.L.U32 R4, R39, R26, RZ ;  /* 0x0000001a27047219 */ /* 0x000fe400000006ff */
[----:B------:R-:W-:Y:S01]  /*1920*/  LOP3.LUT R5, R41, R6, RZ, 0xc0, !PT ;  /* 0x0000000629057212 */ /* 0x000fe200078ec0ff */
[----:B0-----:R-:W-:Y:S02]  /*1930*/  VIADD R6, R33, 0xffffffff ;  /* 0xffffffff21067836 */ /* 0x001fe40000000000 */
[----:B------:R-:W-:Y:S02]  /*1940*/  IMAD.MOV R20, RZ, RZ, -R17 ;  /* 0x000000ffff147224 */ /* 0x000fe400078e0a11 */
[----:B------:R-:W-:Y:S01]  /*1950*/  IMAD R16, R4, R17, R5 ;  /* 0x0000001104107224 */ /* 0x000fe200078e0205 */
[----:B------:R-:W-:Y:S01]  /*1960*/  LOP3.LUT R5, R31, R6, RZ, 0xc0, !PT ;  /* 0x000000061f057212 */ /* 0x000fe200078ec0ff */
[----:B----4-:R-:W-:-:S02]  /*1970*/  IMAD R4, R20, R37, R32 ;  /* 0x0000002514047224 */ /* 0x010fc400078e0220 */
[----:B--2---:R-:W-:Y:S02]  /*1980*/  IMAD R6, R16, R30, R25 ;  /* 0x0000001e10067224 */ /* 0x004fe400078e0219 */
[----:B------:R-:W-:Y:S02]  /*1990*/  IMAD R5, R4, R33, R5 ;  /* 0x0000002104057224 */ /* 0x000fe400078e0205 */
[----:B------:R-:W-:-:S03]  /*19a0*/  IMAD.MOV.U32 R20, RZ, RZ, 0x1 ;  /* 0x00000001ff147424 */ /* 0x000fc600078e00ff */
[----:B------:R-:W-:Y:S02]  /*19b0*/  SEL R4, R5, R6, !P4 ;  /* 0x0000000605047207 */ /* 0x000fe40006000000 */
[----:B------:R-:W-:Y:S01]  /*19c0*/  SEL R6, R6, R5, !P4 ;  /* 0x0000000506067207 */ /* 0x000fe20006000000 */
[----:B------:R-:W-:-:S07]  /*19d0*/  IMAD.MOV.U32 R5, RZ, RZ, R36 ;  /* 0x000000ffff057224 */ /* 0x000fce00078e0024 */
.L_x_13:
[----:B------:R-:W-:Y:S05]  /*19e0*/  @!P2 BRA `(.L_x_16) ;  /* 0x00000000000ca947 */ /* 0x000fea0003800000 */
[----:B------:R-:W-:Y:S01]  /*19f0*/  UCGABAR_WAIT ;  /* 0x0000000000007dc7 */ /* 0x000fe20008000000 */
[----:B------:R-:W-:Y:S01]  /*1a00*/  CCTL.IVALL ;  /* 0x00000000ff00798f */ /* 0x000fe20002000000 */
[----:B------:R-:W-:Y:S05]  /*1a10*/  BRA `(.L_x_17) ;  /* 0x0000000000047947 */ /* 0x000fea0003800000 */
.L_x_16:
[----:B------:R-:W-:Y:S06]  /*1a20*/  BAR.SYNC.DEFER_BLOCKING 0x0 ;  /* 0x0000000000007b1d */ /* 0x000fec0000010000 */
.L_x_17:
[----:B------:R-:W-:Y:S05]  /*1a30*/  @!P5 BRA `(.L_x_18) ;  /* 0x0000004000c8d947 */ /* 0x000fea0003800000 */
[----:B------:R-:W-:-:S13]  /*1a40*/  ISETP.GT.U32.AND P0, PT, R38, 0x1, PT ;  /* 0x000000012600780c */ /* 0x000fda0003f04070 */
[----:B------:R-:W-:Y:S05]  /*1a50*/  @P0 EXIT ;  /* 0x000000000000094d */ /* 0x000fea0003800000 */
.L_x_19:
[----:B------:R-:W-:-:S08]  /*1a60*/  NOP ;  /* 0x0000000000007918 */ /* 0x000fd00000000000 */
[----:B------:R-:W0:Y:S02]  /*1a70*/  USETMAXREG.TRY_ALLOC.CTAPOOL UP0, 0xe8 ;  /* 0x000000e8000079c8 */ /* 0x000e240008000600 */
[----:B0-----:R-:W-:-:S13]  /*1a80*/  PLOP3.LUT P0, PT, PT, PT, UP0, 0x80, 0x0 ;  /* 0x000000000000781c */ /* 0x001fda0003f0f008 */
[----:B------:R-:W-:Y:S05]  /*1a90*/  @!P0 BRA `(.L_x_19) ;  /* 0xfffffffc00f08947 */ /* 0x000fea000383ffff */
[----:B------:R-:W-:-:S13]  /*1aa0*/  LOP3.LUT P0, RZ, R20, 0xff, RZ, 0xc0, !PT ;  /* 0x000000ff14ff7812 */ /* 0x000fda000780c0ff */
[----:B------:R-:W-:Y:S05]  /*1ab0*/  @!P0 EXIT ;  /* 0x000000000000894d */ /* 0x000fea0003800000 */
[----:B------:R-:W0:Y:S01]  /*1ac0*/  S2UR UR6, SR_CgaCtaId ;  /* 0x00000000000679c3 */ /* 0x000e220000008800 */
[CC--:B------:R-:W-:Y:S01]  /*1ad0*/  LEA.HI R11, R19.reuse, R10.reuse, RZ, 0x2 ;  /* 0x0000000a130b7211 */ /* 0x0c0fe200078f10ff */
[----:B------:R-:W-:Y:S01]  /*1ae0*/  UIADD3 UR7, UR15, -0x1, URZ ;  /* 0xffffffff0f077890 */ /* 0x000fe2000fffe03f */
[----:B------:R-:W-:Y:S01]  /*1af0*/  LEA.HI R19, R19, R10, RZ, 0x5 ;  /* 0x0000000a13137211 */ /* 0x000fe200078f28ff */
[----:B------:R-:W-:Y:S01]  /*1b00*/  UMOV UR12, 0x400 ;  /* 0x00000400000c7882 */ /* 0x000fe20000000000 */
[--C-:B------:R-:W-:Y:S01]  /*1b10*/  SHF.R.S32.HI R16, RZ, 0x2, R11.reuse ;  /* 0x00000002ff107819 */ /* 0x100fe2000001140b */
[----:B------:R-:W-:Y:S01]  /*1b20*/  UISETP.LT.AND UP0, UPT, UR13, 0x1, UPT ;  /* 0x000000010d00788c */ /* 0x000fe2000bf01270 */
[----:B------:R-:W-:Y:S01]  /*1b30*/  SHF.R.S32.HI R17, RZ, 0x1f, R11 ;  /* 0x0000001fff117819 */ /* 0x000fe2000001140b */
[----:B------:R-:W-:Y:S01]  /*1b40*/  USHF.L.U32 UR22, UR13, 0x1, URZ ;  /* 0x000000010d167899 */ /* 0x000fe2000800063f */
[----:B------:R-:W-:Y:S01]  /*1b50*/  SHF.R.S32.HI R19, RZ, 0x5, R19 ;  /* 0x00000005ff137819 */ /* 0x000fe20000011413 */
[----:B------:R-:W-:Y:S01]  /*1b60*/  USEL UR14, UR13, 0x1, UP0 ;  /* 0x000000010d0e7887 */ /* 0x000fe20008000000 */
[----:B------:R-:W-:Y:S01]  /*1b70*/  LEA.HI R17, R17, R16, RZ, 0x3 ;  /* 0x0000001011117211 */ /* 0x000fe200078f18ff */
[----:B------:R-:W-:Y:S01]  /*1b80*/  UISETP.NE.AND UP0, UPT, UR7, URZ, UPT ;  /* 0x0000003f0700728c */ /* 0x000fe2000bf05270 */
[----:B------:R-:W-:Y:S01]  /*1b90*/  LOP3.LUT R11, R11, 0xfffffffc, RZ, 0xc0, !PT ;  /* 0xfffffffc0b0b7812 */ /* 0x000fe200078ec0ff */
[----:B------:R-:W-:Y:S01]  /*1ba0*/  UIADD3 UR14, -UR14, UR13, URZ ;  /* 0x0000000d0e0e7290 */ /* 0x000fe2000fffe13f */
[----:B------:R-:W-:Y:S01]  /*1bb0*/  LOP3.LUT R17, R17, 0xfffffff8, RZ, 0xc0, !PT ;  /* 0xfffffff811117812 */ /* 0x000fe200078ec0ff */
[----:B------:R-:W-:Y:S01]  /*1bc0*/  USEL UR9, URZ, 0x1, UP0 ;  /* 0x000000013f097887 */ /* 0x000fe20008000000 */
[----:B------:R-:W-:Y:S01]  /*1bd0*/  LOP3.LUT R86, R7, 0x1, RZ, 0xfc, !PT ;  /* 0x0000000107567812 */ /* 0x000fe200078efcff */
[----:B------:R-:W-:-:S02]  /*1be0*/  IMAD.IADD R20, R10, 0x1, -R11 ;  /* 0x000000010a147824 */ /* 0x000fc400078e0a0b */
[----:B------:R-:W-:Y:S02]  /*1bf0*/  IMAD.IADD R16, R16, 0x1, -R17 ;  /* 0x0000000110107824 */ /* 0x000fe400078e0a11 */
[----:B------:R-:W-:Y:S01]  /*1c00*/  IMAD.U32 R87, RZ, RZ, UR9 ;  /* 0x00000009ff577e24 */ /* 0x000fe2000f8e00ff */
[----:B0-----:R-:W-:Y:S02]  /*1c10*/  ULEA UR12, UR6, UR12, 0x18 ;  /* 0x0000000c060c7291 */ /* 0x001fe4000f8ec03f */
[--C-:B------:R-:W-:Y:S01]  /*1c20*/  SHF.R.S32.HI R17, RZ, 0x1f, R16.reuse ;  /* 0x0000001fff117819 */ /* 0x100fe20000011410 */
[----:B------:R-:W-:Y:S01]  /*1c30*/  USHF.L.U32 UR6, UR7, 0x3, URZ ;  /* 0x0000000307067899 */ /* 0x000fe2000800063f */
[C-C-:B------:R-:W-:Y:S01]  /*1c40*/  IMAD R21, R19.reuse, -0x10, -R16.reuse ;  /* 0xfffffff013157824 */ /* 0x140fe200078e0a10 */
[----:B------:R-:W-:Y:S02]  /*1c50*/  UIADD3 UR7, UR12, 0x480, URZ ;  /* 0x000004800c077890 */ /* 0x000fe4000fffe03f */
[----:B------:R-:W-:Y:S01]  /*1c60*/  ULOP3.LUT UR6, UR6, 0x8, URZ, 0xc0, !UPT ;  /* 0x0000000806067892 */ /* 0x000fe2000f8ec03f */
[----:B------:R-:W-:Y:S01]  /*1c70*/  IMAD.WIDE R10, R19, 0x10, R16 ;  /* 0x00000010130a7825 */ /* 0x000fe200078e0210 */
[----:B------:R-:W-:-:S02]  /*1c80*/  UIADD3 UR8, UR12, 0x1c480, URZ ;  /* 0x0001c4800c087890 */ /* 0x000fc4000fffe03f */
[----:B------:R-:W-:Y:S02]  /*1c90*/  USHF.R.U32.HI UR7, URZ, 0x4, UR7 ;  /* 0x000000043f077899 */ /* 0x000fe40008011607 */
[----:B------:R-:W-:Y:S02]  /*1ca0*/  USHF.R.U32.HI UR8, URZ, 0x4, UR8 ;  /* 0x000000043f087899 */ /* 0x000fe40008011608 */
[----:B------:R-:W-:Y:S02]  /*1cb0*/  ULOP3.LUT UR24, UR6, 0x8, URZ, 0x3c, !UPT ;  /* 0x0000000806187892 */ /* 0x000fe4000f8e3c3f */
[----:B------:R-:W-:Y:S02]  /*1cc0*/  ULOP3.LUT UR16, UR6, 0x18, URZ, 0x3c, !UPT ;  /* 0x0000001806107892 */ /* 0x000fe4000f8e3c3f */
[----:B------:R-:W-:Y:S01]  /*1cd0*/  UIADD3 UR23, UR12, 0x390, URZ ;  /* 0x000003900c177890 */ /* 0x000fe2000fffe03f */
[----:B------:R-:W-:Y:S01]  /*1ce0*/  ULDC UR6, c[0x0][0x284] ;  /* 0x0000a10000067ab9 */ /* 0x000fe20000000800 */
[----:B------:R-:W-:Y:S01]  /*1cf0*/  ULOP3.LUT UR7, UR7, 0x3fff, URZ, 0xc0, !UPT ;  /* 0x00003fff07077892 */ /* 0x000fe2000f8ec03f */
[----:B------:R-:W-:Y:S01]  /*1d00*/  VIADD R21, R21, UR6 ;  /* 0x0000000615157c36 */ /* 0x000fe20008000000 */
[----:B------:R-:W-:-:S02]  /*1d10*/  ULOP3.LUT UR8, UR8, 0x3fff, URZ, 0xc0, !UPT ;  /* 0x00003fff08087892 */ /* 0x000fc4000f8ec03f */
[----:B------:R-:W-:Y:S02]  /*1d20*/  ULEA UR15, UR15, UR23, 0x3 ;  /* 0x000000170f0f7291 */ /* 0x000fe4000f8e183f */
[----:B------:R-:W-:Y:S02]  /*1d30*/  ULOP3.LUT UR17, UR7, 0x10000, URZ, 0xfc, !UPT ;  /* 0x0001000007117892 */ /* 0x000fe4000f8efc3f */
[----:B------:R-:W-:-:S12]  /*1d40*/  ULOP3.LUT UR18, UR8, 0x10000, URZ, 0xfc, !UPT ;  /* 0x0001000008127892 */ /* 0x000fd8000f8efc3f */
.L_x_110:
[----:B------:R-:W-:Y:S01]  /*1d50*/  SHF.L.U32 R16, R87, 0x1f, RZ ;  /* 0x0000001f57107819 */ /* 0x000fe200000006ff */
[----:B------:R-:W0:Y:S01]  /*1d60*/  LDC R17, c[0x0][0x28c] ;  /* 0x0000a300ff117b82 */ /* 0x000e220000000800 */
[----:B------:R-:W-:Y:S01]  /*1d70*/  UMOV UR6, URZ ;  /* 0x0000003f00067c82 */ /* 0x000fe20008000000 */
[----:B------:R-:W-:Y:S01]  /*1d80*/  UMOV UR19, UR5 ;  /* 0x0000000500137c82 */ /* 0x000fe20008000000 */
[----:B-1----:R-:W1:Y:S01]  /*1d90*/  SYNCS.PHASECHK.TRANS64.TRYWAIT P0, [UR15+-0x8], R16 ;  /* 0xfffff810ff0075a7 */ /* 0x002e62000800014f */
[----:B0-----:R-:W-:Y:S01]  /*1da0*/  ISETP.GE.AND P1, PT, R17, 0x1, PT ;  /* 0x000000011100780c */ /* 0x001fe20003f26270 */
[----:B-1234-:R-:W-:-:S12]  /*1db0*/  @!P0 BRA `(.L_x_20) ;  /* 0x0000006c00308947 */ /* 0x01efd80003800000 */
.L_x_184:
[----:B------:R-:W-:Y:S01]  /*1dc0*/  UMOV UR7, URZ ;  /* 0x0000003f00077c82 */ /* 0x000fe20008000000 */
[----:B------:R-:W-:Y:S01]  /*1dd0*/  UMOV UR8, URZ ;  /* 0x0000003f00087c82 */ /* 0x000fe20008000000 */
[----:B------:R-:W-:Y:S02]  /*1de0*/  CS2R R22, SRZ ;  /* 0x0000000000167805 */ /* 0x000fe4000001ff00 */
[----:B------:R-:W-:Y:S02]  /*1df0*/  CS2R R56, SRZ ;  /* 0x0000000000387805 */ /* 0x000fe4000001ff00 */
[----:B------:R-:W-:Y:S02]  /*1e00*/  CS2R R58, SRZ ;  /* 0x00000000003a7805 */ /* 0x000fe4000001ff00 */
[----:B------:R-:W-:Y:S02]  /*1e10*/  CS2R R60, SRZ ;  /* 0x00000000003c7805 */ /* 0x000fe4000001ff00 */
[----:B------:R-:W-:-:S02]  /*1e20*/  CS2R R62, SRZ ;  /* 0x00000000003e7805 */ /* 0x000fc4000001ff00 */
[----:B------:R-:W-:Y:S02]  /*1e30*/  CS2R R64, SRZ ;  /* 0x0000000000407805 */ /* 0x000fe4000001ff00 */
        /* <DEDUP_REMOVED lines=9> */
[----:B------:R-:W-:Y:S01]  /*1ed0*/  CS2R R84, SRZ ;  /* 0x0000000000547805 */ /* 0x000fe2000001ff00 */
[----:B------:R-:W-:Y:S01]  /*1ee0*/  IMAD.U32 R88, RZ, RZ, UR4 ;  /* 0x00000004ff587e24 */ /* 0x000fe2000f8e00ff */
        /* <DEDUP_REMOVED lines=15> */
[----:B------:R-:W-:Y:S01]  /*1fe0*/  CS2R R54, SRZ ;  /* 0x0000000000367805 */ /* 0x000fe2000001ff00 */
[----:B------:R-:W-:Y:S06]  /*1ff0*/  @!P1 BRA `(.L_x_21) ;  /* 0x0000000400449947 */ /* 0x000fec0003800000 */
[----:B------:R-:W-:-:S13]  /*2000*/  ISETP.NE.AND P1, PT, R86, 0x3, PT ;  /* 0x000000035600780c */ /* 0x000fda0003f25270 */
[----:B------:R-:W-:Y:S05]  /*2010*/  @!P1 BRA `(.L_x_22) ;  /* 0x0000000000049947 */ /* 0x000fea0003800000 */
[----:B------:R-:W-:Y:S01]  /*2020*/  BPT.TRAP 0x1 ;  /* 0x000000040000795c */ /* 0x000fe20000300000 */
.L_x_22:
[----:B------:R-:W-:Y:S01]  /*2030*/  ULEA UR6, UR5, UR12, 0x3 ;  /* 0x0000000c05067291 */ /* 0x000fe2000f8e183f */
[----:B0-----:R-:W-:-:S05]  /*2040*/  IMAD.U32 R16, RZ, RZ, UR4 ;  /* 0x00000004ff107e24 */ /* 0x001fca000f8e00ff */
[----:B------:R-:W-:-:S04]  /*2050*/  SHF.L.U32 R16, R16, 0x1f, RZ ;  /* 0x0000001f10107819 */ /* 0x000fc800000006ff */
[----:B------:R0:W1:Y:S01]  /*2060*/  SYNCS.PHASECHK.TRANS64.TRYWAIT P0, [UR6], R16 ;  /* 0x00000010ff0075a7 */ /* 0x0000620008000146 */
[----:B------:R-:W-:Y:S05]  /*2070*/  @!P1 BRA `(.L_x_23) ;  /* 0x0000000000049947 */ /* 0x000fea0003800000 */
[----:B------:R-:W-:Y:S01]  /*2080*/  BPT.TRAP 0x1 ;  /* 0x000000040000795c */ /* 0x000fe20000300000 */
.L_x_23:
[----:B-1----:R-:W-:Y:S05]  /*2090*/  @P0 BRA `(.L_x_24) ;  /* 0x0000000000080947 */ /* 0x002fea0003800000 */
[----:B------:R-:W1:Y:S02]  /*20a0*/  SYNCS.PHASECHK.TRANS64.TRYWAIT P0, [UR6], R16 ;  /* 0x00000010ff0075a7 */ /* 0x000e640008000146 */
[----:B-1----:R-:W-:Y:S05]  /*20b0*/  @!P0 BRA `(.L_x_25) ;  /* 0x0000006800888947 */ /* 0x002fea0003800000 */
.L_x_24:
[----:B------:R-:W-:Y:S01]  /*20c0*/  ULDC UR7, c[0x0][0x50c] ;  /* 0x0001430000077ab9 */ /* 0x000fe20000000800 */
[----:B------:R-:W-:Y:S01]  /*20d0*/  ULEA UR8, UR5, UR17, 0x7 ;  /* 0x0000001105087291 */ /* 0x000fe2000f8e383f */
[----:B------:R-:W-:Y:S01]  /*20e0*/  WARPGROUP.ARRIVE ;  /* 0x00000000000079c5 */ /* 0x000fe20000000000 */
[----:B------:R-:W-:Y:S01]  /*20f0*/  UISETP.NE.AND UP0, UPT, UR7, 0x1, UPT ;  /* 0x000000010700788c */ /* 0x000fe2000bf05270 */
[----:B------:R-:W-:Y:S01]  /*2100*/  CS2R R22, SRZ ;  /* 0x0000000000167805 */ /* 0x000fe2000001ff00 */
[----:B------:R-:W-:Y:S01]  /*2110*/  ULEA UR10, UR5, UR18, 0x7 ;  /* 0x00000012050a7291 */ /* 0x000fe2000f8e383f */
[----:B------:R-:W-:Y:S01]  /*2120*/  CS2R R56, SRZ ;  /* 0x0000000000387805 */ /* 0x000fe2000001ff00 */
[----:B------:R-:W-:Y:S01]  /*2130*/  USEL UR7, URZ, 0x1, UP0 ;  /* 0x000000013f077887 */ /* 0x000fe20008000000 */
[----:B------:R-:W-:Y:S01]  /*2140*/  CS2R R58, SRZ ;  /* 0x00000000003a7805 */ /* 0x000fe2000001ff00 */
[----:B------:R-:W-:Y:S01]  /*2150*/  UMOV UR9, 0xc0000010 ;  /* 0xc000001000097882 */ /* 0x000fe20000000000 */
[----:B------:R-:W-:Y:S01]  /*2160*/  UMOV UR11, 0xc0000010 ;  /* 0xc0000010000b7882 */ /* 0x000fe20000000000 */
[----:B------:R-:W-:Y:S01]  /*2170*/  UMOV UR6, 0x1 ;  /* 0x0000000100067882 */ /* 0x000fe20000000000 */
[----:B------:R-:W-:-:S02]  /*2180*/  CS2R R60, SRZ ;  /* 0x00000000003c7805 */ /* 0x000fc4000001ff00 */
[----:B------:R-:W-:Y:S01]  /*2190*/  ISETP.NE.AND P0, PT, RZ, UR7, PT ;  /* 0x00000007ff007c0c */ /* 0x000fe2000bf05270 */
[----:B------:R-:W-:Y:S01]  /*21a0*/  QGMMA.64x64x32.F32.E4M3.E4M3 R24, gdesc[UR8], RZ, !UPT, gsb0 ;  /* 0x00e00000081879f3 */ /* 0x000fe2000c0008ff */
        /* <DEDUP_REMOVED lines=11> */
[----:B------:R-:W-:Y:S01]  /*2260*/  CS2R R84, SRZ ;  /* 0x0000000000547805 */ /* 0x000fe2000001ff00 */
[----:B------:R-:W-:Y:S06]  /*2270*/  @!P0 BRA `(.L_x_26) ;  /* 0x0000000000888947 */ /* 0x000fec0003800000 */
[----:B------:R-:W-:Y:S02]  /*2280*/  WARPGROUP.DEPBAR.LE gsb0, 0x0 ;  /* 0x00008000000079c5 */ /* 0x000fe40000010000 */
[----:B------:R-:W-:-:S01]  /*2290*/  FADD R85, RZ, R24 ;  /* 0x00000018ff557221 */ /* 0x000fc20000000000 */
[----:B------:R-:W-:Y:S01]  /*22a0*/  FADD R84, RZ, R25 ;  /* 0x00000019ff547221 */ /* 0x000fe20000000000 */
        /* <DEDUP_REMOVED lines=30> */
[----:B------:R-:W-:-:S06]  /*2490*/  UMOV UR6, URZ ;  /* 0x0000003f00067c82 */ /* 0x000fcc0008000000 */
.L_x_26:
[----:B------:R-:W-:-:S04]  /*24a0*/  UIADD3 UR19, UR5, 0x1, URZ ;  /* 0x0000000105137890 */ /* 0x000fc8000fffe03f */
[----:B------:R-:W-:-:S04]  /*24b0*/  UISETP.NE.AND UP0, UPT, UR19, 0x38, UPT ;  /* 0x000000381300788c */ /* 0x000fc8000bf05270 */
[----:B------:R-:W-:Y:S02]  /*24c0*/  USEL UR8, URZ, 0x1, UP0 ;  /* 0x000000013f087887 */ /* 0x000fe40008000000 */
[----:B------:R-:W-:Y:S02]  /*24d0*/  USEL UR19, UR19, URZ, UP0 ;  /* 0x0000003f13137287 */ /* 0x000fe40008000000 */
[----:B------:R-:W-:-:S06]  /*24e0*/  ULOP3.LUT UR8, UR4, UR8, URZ, 0x3c, !UPT ;  /* 0x0000000804087292 */ /* 0x000fcc000f8e3c3f */
[----:B------:R-:W-:Y:S01]  /*24f0*/  IMAD.U32 R88, RZ, RZ, UR8 ;  /* 0x00000008ff587e24 */ /* 0x000fe2000f8e00ff */
[----:B------:R-:W-:-:S06]  /*2500*/  UMOV UR8, 0x1 ;  /* 0x0000000100087882 */ /* 0x000fcc0000000000 */
.L_x_21:
[----:B------:R-:W-:-:S06]  /*2510*/  UISETP.GE.AND UP0, UPT, UR14, 0x1, UPT ;  /* 0x000000010e00788c */ /* 0x000fcc000bf06270 */
[----:B------:R-:W-:-:S13]  /*2520*/  PLOP3.LUT P0, PT, PT, PT, UP0, 0x80, 0x0 ;  /* 0x000000000000781c */ /* 0x000fda0003f0f008 */
[----:B------:R-:W-:Y:S05]  /*2530*/  @!P0 BRA `(.L_x_27) ;  /* 0x0000000400548947 */ /* 0x000fea0003800000 */
[----:B01----:R-:W-:Y:S01]  /*2540*/  IMAD.U32 R16, RZ, RZ, UR14 ;  /* 0x0000000eff107e24 */ /* 0x003fe2000f8e00ff */
[----:B------:R-:W-:Y:S01]  /*2550*/  ULDC UR25, c[0x0][0x50c] ;  /* 0x0001430000197ab9 */ /* 0x000fe20000000800 */
[----:B------:R-:W-:-:S07]  /*2560*/  IMAD.U32 R17, RZ, RZ, UR5 ;  /* 0x00000005ff117e24 */ /* 0x000fce000f8e00ff */
.L_x_35:
[----:B------:R-:W-:-:S13]  /*2570*/  ISETP.NE.AND P1, PT, R86, 0x3, PT ;  /* 0x000000035600780c */ /* 0x000fda0003f25270 */
[----:B------:R-:W-:Y:S05]  /*2580*/  @!P1 BRA `(.L_x_28) ;  /* 0x0000000000049947 */ /* 0x000fea0003800000 */
[----:B------:R-:W-:Y:S01]  /*2590*/  BPT.TRAP 0x1 ;  /* 0x000000040000795c */ /* 0x000fe20000300000 */
.L_x_28:
[----:B------:R-:W-:Y:S01]  /*25a0*/  ULEA UR9, UR19, UR12, 0x3 ;  /* 0x0000000c13097291 */ /* 0x000fe2000f8e183f */
[----:B------:R-:W-:-:S08]  /*25b0*/  SHF.L.U32 R18, R88, 0x1f, RZ ;  /* 0x0000001f58127819 */ /* 0x000fd000000006ff */
[----:B------:R0:W1:Y:S01]  /*25c0*/  SYNCS.PHASECHK.TRANS64.TRYWAIT P0, [UR9], R18 ;  /* 0x00000012ff0075a7 */ /* 0x0000620008000149 */
[----:B------:R-:W-:Y:S05]  /*25d0*/  @!P1 BRA `(.L_x_29) ;  /* 0x0000000000049947 */ /* 0x000fea0003800000 */
[----:B------:R-:W-:Y:S01]  /*25e0*/  BPT.TRAP 0x1 ;  /* 0x000000040000795c */ /* 0x000fe20000300000 */
.L_x_29:
[----:B-1----:R-:W-:Y:S05]  /*25f0*/  @P0 BRA `(.L_x_30) ;  /* 0x0000000000080947 */ /* 0x002fea0003800000 */
[----:B------:R-:W1:Y:S02]  /*2600*/  SYNCS.PHASECHK.TRANS64.TRYWAIT P0, [UR9], R18 ;  /* 0x00000012ff0075a7 */ /* 0x000e640008000149 */
[----:B-1----:R-:W-:Y:S05]  /*2610*/  @!P0 BRA `(.L_x_31) ;  /* 0x0000006400488947 */ /* 0x002fea0003800000 */
.L_x_30:
[----:B------:R-:W-:Y:S01]  /*2620*/  UISETP.NE.AND UP0, UPT, UR7, URZ, UPT ;  /* 0x0000003f0700728c */ /* 0x000fe2000bf05270 */
[----:B------:R-:W-:Y:S01]  /*2630*/  WARPGROUP.ARRIVE ;  /* 0x00000000000079c5 */ /* 0x000fe20000000000 */
[----:B------:R-:W-:Y:S02]  /*2640*/  ULEA UR10, UR19, UR18, 0x7 ;  /* 0x00000012130a7291 */ /* 0x000fe4000f8e383f */
[----:B------:R-:W-:Y:S01]  /*2650*/  USEL UR8, UR8, URZ, !UP0 ;  /* 0x0000003f08087287 */ /* 0x000fe2000c000000 */
[----:B------:R-:W-:Y:S01]  /*2660*/  UMOV UR9, 0xc0000010 ;  /* 0xc000001000097882 */ /* 0x000fe20000000000 */
[----:B------:R-:W-:Y:S02]  /*2670*/  UMOV UR11, 0xc0000010 ;  /* 0xc0000010000b7882 */ /* 0x000fe40000000000 */
[----:B------:R-:W-:Y:S02]  /*2680*/  UISETP.NE.U32.AND UP0, UPT, UR8, URZ, UPT ;  /* 0x0000003f0800728c */ /* 0x000fe4000bf05070 */
[----:B------:R-:W-:-:S02]  /*2690*/  ULEA UR8, UR19, UR17, 0x7 ;  /* 0x0000001113087291 */ /* 0x000fc4000f8e383f */
[----:B------:R-:W-:-:S07]  /*26a0*/  UIADD3 UR6, UR6, 0x1, URZ ;  /* 0x0000000106067890 */ /* 0x000fce000fffe03f */
[----:B------:R-:W-:Y:S01]  /*26b0*/  QGMMA.64x64x32.F32.E4M3.E4M3 R24, gdesc[UR8], R24, UP0, gsb0 ;  /* 0x00e00000081879f3 */ /* 0x000fe2000b800818 */
[----:B------:R-:W-:-:S04]  /*26c0*/  UISETP.NE.AND UP0, UPT, UR6, UR25, UPT ;  /* 0x000000190600728c */ /* 0x000fc8000bf05270 */
[----:B------:R-:W-:-:S06]  /*26d0*/  USEL UR7, URZ, 0x1, UP0 ;  /* 0x000000013f077887 */ /* 0x000fcc0008000000 */
[----:B------:R-:W-:Y:S01]  /*26e0*/  ISETP.NE.AND P0, PT, RZ, UR7, PT ;  /* 0x00000007ff007c0c */ /* 0x000fe2000bf05270 */
[----:B------:R-:W-:-:S12]  /*26f0*/  WARPGROUP.DEPBAR.LE gsb0, 0x1 ;  /* 0x00008000000079c5 */ /* 0x000fd80000010100 */
[----:B------:R-:W-:Y:S05]  /*2700*/  @!P0 BRA `(.L_x_32) ;  /* 0x0000000000888947 */ /* 0x000fea0003800000 */
[----:B------:R-:W-:Y:S02]  /*2710*/  WARPGROUP.DEPBAR.LE gsb0, 0x0 ;  /* 0x00008000000079c5 */ /* 0x000fe40000010000 */
[----:B------:R-:W-:-:S01]  /*2720*/  FADD R85, R24, R85 ;  /* 0x0000005518557221 */ /* 0x000fc20000000000 */
[----:B------:R-:W-:Y:S01]  /*2730*/  FADD R84, R25, R84 ;  /* 0x0000005419547221 */ /* 0x000fe20000000000 */
        /* <DEDUP_REMOVED lines=30> */
[----:B------:R-:W-:-:S06]  /*2920*/  UMOV UR6, URZ ;  /* 0x0000003f00067c82 */ /* 0x000fcc0008000000 */
.L_x_32:
[----:B------:R-:W-:Y:S05]  /*2930*/  @!P1 BRA `(.L_x_33) ;  /* 0x0000000000049947 */ /* 0x000fea0003800000 */
[----:B------:R-:W-:Y:S01]  /*2940*/  BPT.TRAP 0x1 ;  /* 0x000000040000795c */ /* 0x000fe20000300000 */
.L_x_33:
[----:B------:R-:W-:-:S13]  /*2950*/  ISETP.NE.AND P0, PT, R13, RZ, PT ;  /* 0x000000ff0d00720c */ /* 0x000fda0003f05270 */
[----:B01----:R-:W-:-:S05]  /*2960*/  @P0 LEA R18, R17, UR12, 0x3 ;  /* 0x0000000c11120c11 */ /* 0x003fca000f8e18ff */
[----:B------:R-:W-:-:S05]  /*2970*/  @P0 VIADD R19, R18, 0x1c0 ;  /* 0x000001c012130836 */ /* 0x000fca0000000000 */
[----:B------:R-:W-:-:S04]  /*2980*/  @P0 PRMT R19, R12, 0x654, R19 ;  /* 0x000006540c130816 */ /* 0x000fc80000000013 */
[----:B------:R0:W-:Y:S01]  /*2990*/  @P0 SYNCS.ARRIVE.TRANS64.RED.A1T0 RZ, [R19+URZ], RZ ;  /* 0x000000ff13ff09a7 */ /* 0x0001e2000810043f */
[----:B------:R-:W-:-:S13]  /*29a0*/  ISETP.GT.U32.AND P0, PT, R7, 0x1, PT ;  /* 0x000000010700780c */ /* 0x000fda0003f04070 */
[----:B0-----:R-:W-:Y:S05]  /*29b0*/  @P0 BRA `(.L_x_34) ;  /* 0x0000000000040947 */ /* 0x001fea0003800000 */
[----:B------:R-:W-:Y:S01]  /*29c0*/  BPT.TRAP 0x1 ;  /* 0x000000040000795c */ /* 0x000fe20000300000 */
.L_x_34:
[----:B------:R-:W-:Y:S01]  /*29d0*/  UIADD3 UR19, UR19, 0x1, URZ ;  /* 0x0000000113137890 */ /* 0x000fe2000fffe03f */
[C---:B------:R-:W-:Y:S01]  /*29e0*/  ISETP.GT.AND P1, PT, R16.reuse, 0x1, PT ;  /* 0x000000011000780c */ /* 0x040fe20003f24270 */
[----:B------:R-:W-:Y:S02]  /*29f0*/  VIADD R17, R17, 0x1 ;  /* 0x0000000111117836 */ /* 0x000fe40000000000 */
[----:B------:R-:W-:Y:S01]  /*2a00*/  UISETP.NE.AND UP0, UPT, UR19, 0x38, UPT ;  /* 0x000000381300788c */ /* 0x000fe2000bf05270 */
[----:B------:R-:W-:Y:S02]  /*2a10*/  VIADD R16, R16, 0xffffffff ;  /* 0xffffffff10107836 */ /* 0x000fe40000000000 */
[C---:B------:R-:W-:Y:S01]  /*2a20*/  ISETP.NE.AND P0, PT, R17.reuse, 0x38, PT ;  /* 0x000000381100780c */ /* 0x040fe20003f05270 */
[----:B------:R-:W-:Y:S02]  /*2a30*/  USEL UR8, URZ, 0x1, UP0 ;  /* 0x000000013f087887 */ /* 0x000fe40008000000 */
[----:B------:R-:W-:Y:S01]  /*2a40*/  USEL UR19, UR19, URZ, UP0 ;  /* 0x0000003f13137287 */ /* 0x000fe20008000000 */
[----:B------:R-:W-:-:S03]  /*2a50*/  SEL R17, R17, RZ, P0 ;  /* 0x000000ff11117207 */ /* 0x000fc60000000000 */
[----:B------:R-:W-:Y:S01]  /*2a60*/  LOP3.LUT R88, R88, UR8, RZ, 0x3c, !PT ;  /* 0x0000000858587c12 */ /* 0x000fe2000f8e3cff */
[----:B------:R-:W-:Y:S01]  /*2a70*/  UMOV UR8, 0x1 ;  /* 0x0000000100087882 */ /* 0x000fe20000000000 */
[----:B------:R-:W-:Y:S06]  /*2a80*/  @P1 BRA `(.L_x_35) ;  /* 0xfffffff800b81947 */ /* 0x000fec000383ffff */
.L_x_27:
[----:B------:R-:W-:Y:S01]  /*2a90*/  UISETP.NE.AND UP0, UPT, UR6, URZ, UPT ;  /* 0x0000003f0600728c */ /* 0x000fe2000bf05270 */
[----:B01----:R-:W0:Y:S01]  /*2aa0*/  LDC R16, c[0x0][0x28c] ;  /* 0x0000a300ff107b82 */ /* 0x003e220000000800 */
[----:B------:R-:W-:Y:S02]  /*2ab0*/  IMAD.U32 R17, RZ, RZ, UR24 ;  /* 0x00000018ff117e24 */ /* 0x000fe4000f8e00ff */
[----:B------:R-:W-:-:S06]  /*2ac0*/  USEL UR6, URZ, 0x1, !UP0 ;  /* 0x000000013f067887 */ /* 0x000fcc000c000000 */
[----:B------:R-:W-:-:S13]  /*2ad0*/  ISETP.NE.AND P0, PT, RZ, UR6, PT ;  /* 0x00000006ff007c0c */ /* 0x000fda000bf05270 */
[----:B------:R-:W-:Y:S05]  /*2ae0*/  @!P0 BRA `(.L_x_36) ;  /* 0x0000000000848947 */ /* 0x000fea0003800000 */
[----:B------:R-:W-:Y:S02]  /*2af0*/  WARPGROUP.DEPBAR.LE gsb0, 0x0 ;  /* 0x00008000000079c5 */ /* 0x000fe40000010000 */
[----:B------:R-:W-:Y:S01]  /*2b00*/  FADD R85, R24, R85 ;  /* 0x0000005518557221 */ /* 0x000fe20000000000 */
        /* <DEDUP_REMOVED lines=30> */
[----:B------:R-:W-:-:S07]  /*2cf0*/  FADD R22, R22, R55 ;  /* 0x0000003716167221 */ /* 0x000fce0000000000 */
.L_x_36:
[----:B0-----:R-:W-:Y:S01]  /*2d00*/  ISETP.GE.AND P0, PT, R16, 0x1, PT ;  /* 0x000000011000780c */ /* 0x001fe20003f06270 */
[----:B------:R0:W-:Y:S01]  /*2d10*/  SYNCS.ARRIVE.TRANS64.A1T0 RZ, [R17+UR23], RZ ;  /* 0x000000ff11ff79a7 */ /* 0x0001e20008100017 */
[----:B------:R-:W-:-:S11]  /*2d20*/  WARPGROUP.DEPBAR.LE gsb0, 0x0 ;  /* 0x00008000000079c5 */ /* 0x000fd60000010000 */
[----:B------:R-:W-:Y:S05]  /*2d30*/  @!P0 BRA `(.L_x_37) ;  /* 0x0000000000488947 */ /* 0x000fea0003800000 */
[----:B------:R-:W-:-:S13]  /*2d40*/  ISETP.NE.AND P0, PT, R86, 0x3, PT ;  /* 0x000000035600780c */ /* 0x000fda0003f05270 */
[----:B------:R-:W-:Y:S05]  /*2d50*/  @!P0 BRA `(.L_x_38) ;  /* 0x0000000000048947 */ /* 0x000fea0003800000 */
[----:B------:R-:W-:Y:S01]  /*2d60*/  BPT.TRAP 0x1 ;  /* 0x000000040000795c */ /* 0x000fe20000300000 */
.L_x_38:
[----:B------:R-:W-:-:S13]  /*2d70*/  ISETP.NE.AND P0, PT, R13, RZ, PT ;  /* 0x000000ff0d00720c */ /* 0x000fda0003f05270 */
[----:B------:R-:W-:-:S05]  /*2d80*/  VOTEU.ANY UP0, P0 ;  /* 0x00000000003f7886 */ /* 0x000fca0000000100 */
[----:B------:R-:W-:-:S06]  /*2d90*/  @UP0 UIADD3 UR6, UR14, UR5, URZ ;  /* 0x000000050e060290 */ /* 0x000fcc000fffe03f */
[----:B------:R-:W-:Y:S02]  /*2da0*/  IMAD.U32 R16, RZ, RZ, UR6 ;  /* 0x00000006ff107e24 */ /* 0x000fe4000f8e00ff */
[----:B------:R-:W-:-:S03]  /*2db0*/  IMAD.U32 R19, RZ, RZ, UR6 ;  /* 0x00000006ff137e24 */ /* 0x000fc6000f8e00ff */
[----:B------:R-:W-:-:S05]  /*2dc0*/  @P0 SHF.R.U32.HI R16, RZ, 0x3, R16 ;  /* 0x00000003ff100819 */ /* 0x000fca0000011610 */
[----:B0-----:R-:W-:-:S04]  /*2dd0*/  @P0 IMAD.WIDE.U32 R16, R16, 0x24924925, RZ ;  /* 0x2492492510100825 */ /* 0x001fc800078e00ff */
[----:B------:R-:W-:-:S05]  /*2de0*/  @P0 IMAD R16, R17, -0x38, R19 ;  /* 0xffffffc811100824 */ /* 0x000fca00078e0213 */
[----:B------:R-:W-:-:S05]  /*2df0*/  @P0 LEA R16, R16, UR12, 0x3 ;  /* 0x0000000c10100c11 */ /* 0x000fca000f8e18ff */
[----:B------:R-:W-:-:S05]  /*2e00*/  @P0 VIADD R17, R16, 0x1c0 ;  /* 0x000001c010110836 */ /* 0x000fca0000000000 */
[----:B------:R-:W-:-:S04]  /*2e10*/  @P0 PRMT R17, R12, 0x654, R17 ;  /* 0x000006540c110816 */ /* 0x000fc80000000011 */
[----:B------:R1:W-:Y:S01]  /*2e20*/  @P0 SYNCS.ARRIVE.TRANS64.RED.A1T0 RZ, [R17+URZ], RZ ;  /* 0x000000ff11ff09a7 */ /* 0x0003e2000810043f */
[----:B------:R-:W-:-:S13]  /*2e30*/  ISETP.GT.U32.AND P0, PT, R7, 0x1, PT ;  /* 0x000000010700780c */ /* 0x000fda0003f04070 */
[----:B-1----:R-:W-:Y:S05]  /*2e40*/  @P0 BRA `(.L_x_37) ;  /* 0x0000000000040947 */ /* 0x002fea0003800000 */
[----:B------:R-:W-:Y:S01]  /*2e50*/  BPT.TRAP 0x1 ;  /* 0x000000040000795c */ /* 0x000fe20000300000 */
.L_x_37:
[----:B------:R-:W-:Y:S01]  /*2e60*/  SHF.L.U32 R16, R87, 0x1f, RZ ;  /* 0x0000001f57107819 */ /* 0x000fe200000006ff */
[----:B------:R-:W-:Y:S01]  /*2e70*/  UIADD3 UR5, UR22, UR5, URZ ;  /* 0x0000000516057290 */ /* 0x000fe2000fffe03f */
[----:B------:R-:W1:Y:S01]  /*2e80*/  LDC R31, c[0x0][0x288] ;  /* 0x0000a200ff1f7b82 */ /* 0x000e620000000800 */
[----:B------:R-:W-:Y:S01]  /*2e90*/  UISETP.GE.U32.AND UP1, UPT, UR22, 0x38, UPT ;  /* 0x000000381600788c */ /* 0x000fe2000bf26070 */
[----:B------:R-:W-:Y:S01]  /*2ea0*/  IMAD.SHL.U32 R24, R20, 0x2, RZ ;  /* 0x0000000214187824 */ /* 0x000fe200078e00ff */
[----:B------:R-:W-:Y:S02]  /*2eb0*/  UISETP.GT.U32.AND UP0, UPT, UR5, 0x37, UPT ;  /* 0x000000370500788c */ /* 0x000fe4000bf04070 */
[----:B------:R-:W-:Y:S02]  /*2ec0*/  USHF.R.U32.HI UR6, URZ, 0x3, UR5 ;  /* 0x000000033f067899 */ /* 0x000fe40008011605 */
[----:B------:R-:W-:Y:S01]  /*2ed0*/  UISETP.LT.U32.AND UP0, UPT, UR22, 0x38, UP0 ;  /* 0x000000381600788c */ /* 0x000fe20008701070 */
[----:B------:R-:W4:Y:S01]  /*2ee0*/  SYNCS.PHASECHK.TRANS64.TRYWAIT P0, [UR15+0x8], R16 ;  /* 0x00000810ff0075a7 */ /* 0x000f22000800014f */
[----:B------:R-:W-:Y:S01]  /*2ef0*/  UIMAD.WIDE.U32 UR6, UR6, 0x24924925, URZ ;  /* 0x24924925060678a5 */ /* 0x000fe2000f8e003f */
[----:B------:R-:W-:Y:S01]  /*2f00*/  SHF.R.S32.HI R25, RZ, 0x1f, R24 ;  /* 0x0000001fff197819 */ /* 0x000fe20000011418 */
[----:B------:R-:W-:-:S02]  /*2f10*/  USEL UR8, URZ, 0x1, !UP0 ;  /* 0x000000013f087887 */ /* 0x000fc4000c000000 */
[----:B------:R-:W-:Y:S02]  /*2f20*/  UIMAD UR5, UR7, -0x38, UR5 ;  /* 0xffffffc8070578a4 */ /* 0x000fe4000f8e0205 */
[----:B------:R-:W-:-:S04]  /*2f30*/  ULOP3.LUT UR4, UR4, UR8, URZ, 0x3c, !UPT ;  /* 0x0000000804047292 */ /* 0x000fc8000f8e3c3f */
[----:B------:R-:W-:Y:S01]  /*2f40*/  @UP1 ULOP3.LUT UR4, UR4, 0x1, UR7, 0x78, !UPT ;  /* 0x0000000104041892 */ /* 0x000fe2000f8e7807 */
[----:B-1--4-:R-:W-:Y:S11]  /*2f50*/  @!P0 BRA `(.L_x_39) ;  /* 0x0000005c00108947 */ /* 0x012ff60003800000 */
.L_x_185:
[----:B------:R-:W-:Y:S01]  /*2f60*/  IMAD.SHL.U32 R33, R4, 0x40, RZ ;  /* 0x0000004004217824 */ /* 0x000fe200078e00ff */
[----:B------:R-:W-:Y:S01]  /*2f70*/  ULDC UR8, c[0x0][0x284] ;  /* 0x0000a10000087ab9 */ /* 0x000fe20000000800 */
[----:B------:R-:W-:Y:S01]  /*2f80*/  IMAD.SHL.U32 R4, R6, 0x40, RZ ;  /* 0x0000004006047824 */ /* 0x000fe200078e00ff */
[----:B------:R-:W-:Y:S01]  /*2f90*/  SHF.R.S32.HI R32, RZ, 0x1f, R5 ;  /* 0x0000001fff207819 */ /* 0x000fe20000011405 */
[----:B------:R-:W-:Y:S01]  /*2fa0*/  ULDC.64 UR6, c[0x0][0x5d0] ;  /* 0x0001740000067ab9 */ /* 0x000fe20000000a00 */
[----:B------:R-:W-:Y:S01]  /*2fb0*/  SHF.R.S32.HI R30, RZ, 0x1f, R33 ;  /* 0x0000001fff1e7819 */ /* 0x000fe20000011421 */
[----:B0-----:R-:W-:Y:S01]  /*2fc0*/  IMAD.WIDE.U32 R16, R5, UR6, R24 ;  /* 0x0000000605107c25 */ /* 0x001fe2000f8e0018 */
[----:B------:R-:W-:-:S03]  /*2fd0*/  ISETP.GE.AND P0, PT, R4, UR8, PT ;  /* 0x0000000804007c0c */ /* 0x000fc6000bf06270 */
[----:B------:R-:W-:Y:S01]  /*2fe0*/  IMAD R18, R32, UR6, RZ ;  /* 0x0000000620127c24 */ /* 0x000fe2000f8e02ff */
[C---:B------:R-:W-:Y:S02]  /*2ff0*/  ISETP.GE.OR P0, PT, R33.reuse, R31, P0 ;  /* 0x0000001f2100720c */ /* 0x040fe40000706670 */
[----:B------:R-:W-:Y:S01]  /*3000*/  IADD3 R16, P1, R33, R16, RZ ;  /* 0x0000001021107210 */ /* 0x000fe20007f3e0ff */
[----:B------:R-:W-:-:S05]  /*3010*/  IMAD R19, R5, UR7, R18 ;  /* 0x0000000705137c24 */ /* 0x000fca000f8e0212 */
[----:B------:R-:W-:-:S05]  /*3020*/  IADD3.X R17, R30, R17, R19, P1, !PT ;  /* 0x000000111e117210 */ /* 0x000fca0000ffe413 */
[----:B------:R-:W-:Y:S05]  /*3030*/  @P0 BRA `(.L_x_40) ;  /* 0x0000002400a80947 */ /* 0x000fea0003800000 */
[----:B------:R-:W0:Y:S01]  /*3040*/  LDC.64 R26, c[0x0][0x5c8] ;  /* 0x00017200ff1a7b82 */ /* 0x000e220000000a00 */
[----:B------:R-:W-:Y:S01]  /*3050*/  IMAD.WIDE R28, R6, 0x40, R10 ;  /* 0x00000040061c7825 */ /* 0x000fe200078e020a */
[----:B------:R-:W-:Y:S01]  /*3060*/  ULDC.64 UR6, c[0x0][0x5c0] ;  /* 0x0001700000067ab9 */ /* 0x000fe20000000a00 */
[----:B------:R-:W-:Y:S02]  /*3070*/  BSSY B0, `(.L_x_40) ;  /* 0x0000266000007945 */ /* 0x000fe40003800000 */
[-C--:B0-----:R-:W-:Y:S02]  /*3080*/  IMAD R6, R29, R26.reuse, RZ ;  /* 0x0000001a1d067224 */ /* 0x081fe400078e02ff */
[----:B------:R-:W-:-:S04]  /*3090*/  IMAD.WIDE.U32 R16, R28, R26, R16 ;  /* 0x0000001a1c107225 */ /* 0x000fc800078e0010 */
[----:B------:R-:W-:Y:S01]  /*30a0*/  IMAD R19, R28, R27, R6 ;  /* 0x0000001b1c137224 */ /* 0x000fe200078e0206 */
[----:B------:R-:W-:Y:S02]  /*30b0*/  LEA R18, P0, R26, R16, 0x3 ;  /* 0x000000101a127211 */ /* 0x000fe400078018ff */
[----:B------:R-:W-:Y:S01]  /*30c0*/  IADD3 R16, P1, R16, UR6, RZ ;  /* 0x0000000610107c10 */ /* 0x000fe2000ff3e0ff */
[----:B------:R-:W-:Y:S01]  /*30d0*/  IMAD.IADD R19, R17, 0x1, R19 ;  /* 0x0000000111137824 */ /* 0x000fe200078e0213 */
[----:B------:R-:W-:-:S04]  /*30e0*/  IADD3 R18, P2, R18, UR6, RZ ;  /* 0x0000000612127c10 */ /* 0x000fc8000ff5e0ff */
[----:B------:R-:W-:Y:S01]  /*30f0*/  LEA.HI.X R6, R26, R19, R27, 0x3, P0 ;  /* 0x000000131a067211 */ /* 0x000fe200000f1c1b */
[----:B------:R-:W-:Y:S01]  /*3100*/  IMAD R26, R20, -0x2, R31 ;  /* 0xfffffffe141a7824 */ /* 0x000fe200078e021f */
[----:B---3-5:R-:W-:Y:S02]  /*3110*/  FSETP.NEU.AND P0, PT, R15, RZ, PT ;  /* 0x000000ff0f00720b */ /* 0x028fe40003f0d000 */
[----:B------:R-:W-:Y:S01]  /*3120*/  IADD3.X R17, R19, UR7, RZ, P1, !PT ;  /* 0x0000000713117c10 */ /* 0x000fe20008ffe4ff */
[----:B------:R-:W-:Y:S01]  /*3130*/  IMAD.IADD R26, R26, 0x1, -R33 ;  /* 0x000000011a1a7824 */ /* 0x000fe200078e0a21 */
[----:B------:R-:W-:Y:S01]  /*3140*/  IADD3.X R19, R6, UR7, RZ, P2, !PT ;  /* 0x0000000706137c10 */ /* 0x000fe200097fe4ff */
[----:B------:R-:W-:-:S08]  /*3150*/  IMAD.IADD R6, R21, 0x1, -R4 ;  /* 0x0000000115067824 */ /* 0x000fd000078e0a04 */
[----:B------:R-:W-:Y:S05]  /*3160*/  @!P0 BRA `(.L_x_41) ;  /* 0x0000001c00188947 */ /* 0x000fea0003800000 */
[----:B------:R-:W-:Y:S01]  /*3170*/  ULDC.64 UR6, c[0x0][0x5b8] ;  /* 0x00016e0000067ab9 */ /* 0x000fe20000000a00 */
[----:B------:R-:W-:Y:S01]  /*3180*/  ULDC.64 UR8, c[0x0][0x5a8] ;  /* 0x00016a0000087ab9 */ /* 0x000fe20000000a00 */
[----:B------:R-:W-:Y:S01]  /*3190*/  IMAD.WIDE.U32 R24, R5, UR6, R24 ;  /* 0x0000000605187c25 */ /* 0x000fe2000f8e0018 */
[----:B------:R-:W-:Y:S03]  /*31a0*/  BSSY B1, `(.L_x_42) ;  /* 0x0000010000017945 */ /* 0x000fe60003800000 */
[----:B------:R-:W-:Y:S01]  /*31b0*/  IMAD R4, R32, UR6, RZ ;  /* 0x0000000620047c24 */ /* 0x000fe2000f8e02ff */
[----:B------:R-:W-:-:S03]  /*31c0*/  IADD3 R24, P0, R33, R24, RZ ;  /* 0x0000001821187210 */ /* 0x000fc60007f1e0ff */
[----:B------:R-:W-:Y:S01]  /*31d0*/  IMAD R5, R5, UR7, R4 ;  /* 0x0000000705057c24 */ /* 0x000fe2000f8e0204 */
[----:B------:R-:W-:Y:S02]  /*31e0*/  ULDC.64 UR6, c[0x0][0x5b0] ;  /* 0x00016c0000067ab9 */ /* 0x000fe40000000a00 */
[----:B------:R-:W-:Y:S02]  /*31f0*/  IMAD R27, R29, UR6, RZ ;  /* 0x000000061d1b7c24 */ /* 0x000fe4000f8e02ff */
[----:B------:R-:W-:Y:S02]  /*3200*/  IADD3.X R25, R30, R25, R5, P0, !PT ;  /* 0x000000191e197210 */ /* 0x000fe400007fe405 */
[----:B------:R-:W-:Y:S01]  /*3210*/  ISETP.GE.AND P0, PT, R26, 0x1, PT ;  /* 0x000000011a00780c */ /* 0x000fe20003f06270 */
[C---:B------:R-:W-:Y:S02]  /*3220*/  IMAD R27, R28.reuse, UR7, R27 ;  /* 0x000000071c1b7c24 */ /* 0x040fe4000f8e021b */
[----:B------:R-:W-:Y:S01]  /*3230*/  IMAD.WIDE.U32 R4, R28, UR6, R24 ;  /* 0x000000061c047c25 */ /* 0x000fe2000f8e0018 */
[----:B------:R-:W-:-:S02]  /*3240*/  ISETP.LT.OR P3, PT, R6, 0x1, !P0 ;  /* 0x000000010600780c */ /* 0x000fc40004761670 */
[----:B------:R-:W-:-:S04]  /*3250*/  IADD3 R4, P1, R4, UR8, RZ ;  /* 0x0000000804047c10 */ /* 0x000fc8000ff3e0ff */
[--C-:B------:R-:W-:Y:S02]  /*3260*/  IADD3.X R5, R5, UR9, R27.reuse, P1, !PT ;  /* 0x0000000905057c10 */ /* 0x100fe40008ffe41b */
[----:B------:R-:W-:-:S05]  /*3270*/  PRMT R27, RZ, 0x7610, R27 ;  /* 0x00007610ff1b7816 */ /* 0x000fca000000001b */
[----:B------:R-:W-:Y:S05]  /*3280*/  @P3 BRA `(.L_x_43) ;  /* 0x0000000000043947 */ /* 0x000fea0003800000 */
[----:B------:R0:W5:Y:S02]  /*3290*/  LDG.E.U8 R27, desc[UR20][R4.64] ;  /* 0x00000014041b7981 */ /* 0x000164000c1e1100 */
.L_x_43:
[----:B------:R-:W-:Y:S05]  /*32a0*/  BSYNC B1 ;  /* 0x0000000000017941 */ /* 0x000fea0003800000 */
.L_x_42:
[----:B-----5:R-:W-:Y:S01]  /*32b0*/  LOP3.LUT R27, R27, 0xff, RZ, 0xc0, !PT ;  /* 0x000000ff1b1b7812 */ /* 0x020fe200078ec0ff */
[----:B------:R-:W-:Y:S01]  /*32c0*/  BSSY B1, `(.L_x_44) ;  /* 0x000000c000017945 */ /* 0x000fe20003800000 */
[----:B------:R-:W-:Y:S02]  /*32d0*/  ISETP.GE.AND P1, PT, R26, 0x2, PT ;  /* 0x000000021a00780c */ /* 0x000fe40003f26270 */
[----:B------:R-:W-:Y:S02]  /*32e0*/  F2FP.F16.E4M3.UNPACK_B R27, R27 ;  /* 0x0000001bff1b723e */ /* 0x000fe400020006ff */
[----:B------:R-:W-:-:S03]  /*32f0*/  ISETP.LT.OR P2, PT, R6, 0x1, !P1 ;  /* 0x000000010600780c */ /* 0x000fc60004f41670 */
[----:B------:R-:W-:Y:S01]  /*3300*/  HADD2.F32 R30, -RZ, R27.H0_H0 ;  /* 0x2000001bff1e7230 */ /* 0x000fe20000004100 */
[----:B------:R-:W-:-:S04]  /*3310*/  PRMT R27, RZ, 0x7610, R27 ;  /* 0x00007610ff1b7816 */ /* 0x000fc8000000001b */
[----:B------:R-:W-:-:S04]  /*3320*/  FMUL R30, R30, R15 ;  /* 0x0000000f1e1e7220 */ /* 0x000fc80000400000 */
[----:B--2---:R-:W-:-:S05]  /*3330*/  FFMA R30, R85, R14, R30 ;  /* 0x0000000e551e7223 */ /* 0x004fca000000001e */
[----:B------:R-:W-:-:S05]  /*3340*/  F2FP.SATFINITE.E4M3.F32.PACK_AB_MERGE_C R31, RZ, R30, RZ ;  /* 0x0000001eff1f723e */ /* 0x000fca00048070ff */
[----:B------:R1:W-:Y:S01]  /*3350*/  @!P3 STG.E.U8 desc[UR20][R16.64], R31 ;  /* 0x0000001f1000b986 */ /* 0x0003e2000c101114 */
[----:B------:R-:W-:Y:S05]  /*3360*/  @P2 BRA `(.L_x_45) ;  /* 0x0000000000042947 */ /* 0x000fea0003800000 */
[----:B------:R2:W5:Y:S02]  /*3370*/  LDG.E.U8 R27, desc[UR20][R4.64+0x1] ;  /* 0x00000114041b7981 */ /* 0x000564000c1e1100 */
.L_x_45:
[----:B------:R-:W-:Y:S05]  /*3380*/  BSYNC B1 ;  /* 0x0000000000017941 */ /* 0x000fea0003800000 */
.L_x_44:
[----:B-----5:R-:W-:Y:S01]  /*3390*/  LOP3.LUT R27, R27, 0xff, RZ, 0xc0, !PT ;  /* 0x000000ff1b1b7812 */ /* 0x020fe200078ec0ff */
[----:B------:R-:W-:Y:S01]  /*33a0*/  BSSY B1, `(.L_x_46) ;  /* 0x0000012000017945 */ /* 0x000fe20003800000 */
[----:B-1----:R-:W-:Y:S02]  /*33b0*/  IADD3 R31, P3, R28, 0x8, RZ ;  /* 0x000000081c1f7810 */ /* 0x002fe40007f7e0ff */
[----:B------:R-:W-:Y:S02]  /*33c0*/  F2FP.F16.E4M3.UNPACK_B R27, R27 ;  /* 0x0000001bff1b723e */ /* 0x000fe400020006ff */
[----:B------:R-:W-:Y:S01]  /*33d0*/  ISETP.LT.OR P0, PT, R6, 0x9, !P0 ;  /* 0x000000090600780c */ /* 0x000fe20004701670 */
[----:B------:R-:W-:Y:S02]  /*33e0*/  IMAD.X R29, RZ, RZ, R29, P3 ;  /* 0x000000ffff1d7224 */ /* 0x000fe400018e061d */
[----:B------:R-:W-:Y:S02]  /*33f0*/  HADD2.F32 R28, -RZ, R27.H0_H0 ;  /* 0x2000001bff1c7230 */ /* 0x000fe40000004100 */
[----:B------:R-:W-:-:S04]  /*3400*/  IMAD.WIDE.U32 R24, R31, UR6, R24 ;  /* 0x000000061f187c25 */ /* 0x000fc8000f8e0018 */
[----:B------:R-:W-:Y:S01]  /*3410*/  FMUL R27, R28, R15 ;  /* 0x0000000f1c1b7220 */ /* 0x000fe20000400000 */
[----:B------:R-:W-:Y:S01]  /*3420*/  IMAD R28, R29, UR6, RZ ;  /* 0x000000061d1c7c24 */ /* 0x000fe2000f8e02ff */
[----:B------:R-:W-:Y:S02]  /*3430*/  IADD3 R24, P3, R24, UR8, RZ ;  /* 0x0000000818187c10 */ /* 0x000fe4000ff7e0ff */
[----:B------:R-:W-:Y:S01]  /*3440*/  FFMA R27, R84, R14, R27 ;  /* 0x0000000e541b7223 */ /* 0x000fe2000000001b */
[----:B------:R-:W-:-:S04]  /*3450*/  IMAD R31, R31, UR7, R28 ;  /* 0x000000071f1f7c24 */ /* 0x000fc8000f8e021c */
[----:B------:R-:W-:Y:S02]  /*3460*/  F2FP.SATFINITE.E4M3.F32.PACK_AB_MERGE_C R29, RZ, R27, RZ ;  /* 0x0000001bff1d723e */ /* 0x000fe400048070ff */
[----:B------:R-:W-:Y:S02]  /*3470*/  IADD3.X R25, R25, UR9, R31, P3, !PT ;  /* 0x0000000919197c10 */ /* 0x000fe40009ffe41f */
[----:B------:R-:W-:Y:S01]  /*3480*/  PRMT R27, RZ, 0x7610, R27 ;  /* 0x00007610ff1b7816 */ /* 0x000fe2000000001b */
[----:B------:R1:W-:Y:S01]  /*3490*/  @!P2 STG.E.U8 desc[UR20][R16.64+0x1], R29 ;  /* 0x0000011d1000a986 */ /* 0x0003e2000c101114 */
[----:B------:R-:W-:Y:S05]  /*34a0*/  @P0 BRA `(.L_x_47) ;  /* 0x0000000000040947 */ /* 0x000fea0003800000 */
[----:B------:R3:W5:Y:S02]  /*34b0*/  LDG.E.U8 R27, desc[UR20][R24.64] ;  /* 0x00000014181b7981 */ /* 0x000764000c1e1100 */
.L_x_47:
[----:B------:R-:W-:Y:S05]  /*34c0*/  BSYNC B1 ;  /* 0x0000000000017941 */ /* 0x000fea0003800000 */
.L_x_46:
[----:B-----5:R-:W-:Y:S01]  /*34d0*/  LOP3.LUT R27, R27, 0xff, RZ, 0xc0, !PT ;  /* 0x000000ff1b1b7812 */ /* 0x020fe200078ec0ff */
[----:B------:R-:W-:Y:S01]  /*34e0*/  BSSY B1, `(.L_x_48) ;  /* 0x000000b000017945 */ /* 0x000fe20003800000 */
[----:B------:R-:W-:Y:S02]  /*34f0*/  ISETP.LT.OR P1, PT, R6, 0x9, !P1 ;  /* 0x000000090600780c */ /* 0x000fe40004f21670 */
[----:B------:R-:W-:-:S05]  /*3500*/  F2FP.F16.E4M3.UNPACK_B R27, R27 ;  /* 0x0000001bff1b723e */ /* 0x000fca00020006ff */
[----:B------:R-:W-:Y:S01]  /*3510*/  HADD2.F32 R28, -RZ, R27.H0_H0 ;  /* 0x2000001bff1c7230 */ /* 0x000fe20000004100 */
[----:B------:R-:W-:-:S04]  /*3520*/  PRMT R27, RZ, 0x7610, R27 ;  /* 0x00007610ff1b7816 */ /* 0x000fc8000000001b */
[----:B------:R-:W-:-:S04]  /*3530*/  FMUL R28, R28, R15 ;  /* 0x0000000f1c1c7220 */ /* 0x000fc80000400000 */
[----:B------:R-:W-:-:S05]  /*3540*/  FFMA R28, R83, R14, R28 ;  /* 0x0000000e531c7223 */ /* 0x000fca000000001c */
[----:B-1----:R-:W-:-:S05]  /*3550*/  F2FP.SATFINITE.E4M3.F32.PACK_AB_MERGE_C R29, RZ, R28, RZ ;  /* 0x0000001cff1d723e */ /* 0x002fca00048070ff */
[----:B------:R1:W-:Y:S01]  /*3560*/  @!P0 STG.E.U8 desc[UR20][R18.64], R29 ;  /* 0x0000001d12008986 */ /* 0x0003e2000c101114 */
[----:B------:R-:W-:Y:S05]  /*3570*/  @P1 BRA `(.L_x_49) ;  /* 0x0000000000041947 */ /* 0x000fea0003800000 */
[----:B------:R4:W5:Y:S02]  /*3580*/  LDG.E.U8 R27, desc[UR20][R24.64+0x1] ;  /* 0x00000114181b7981 */ /* 0x000964000c1e1100 */
.L_x_49:
[----:B------:R-:W-:Y:S05]  /*3590*/  BSYNC B1 ;  /* 0x0000000000017941 */ /* 0x000fea0003800000 */
.L_x_48:
[----:B-----5:R-:W-:Y:S01]  /*35a0*/  LOP3.LUT R27, R27, 0xff, RZ, 0xc0, !PT ;  /* 0x000000ff1b1b7812 */ /* 0x020fe200078ec0ff */
[----:B------:R-:W-:Y:S01]  /*35b0*/  BSSY B1, `(.L_x_50) ;  /* 0x000000c000017945 */ /* 0x000fe20003800000 */
[----:B------:R-:W-:Y:S02]  /*35c0*/  ISETP.GE.AND P0, PT, R26, 0x9, PT ;  /* 0x000000091a00780c */ /* 0x000fe40003f06270 */
[----:B------:R-:W-:Y:S02]  /*35d0*/  F2FP.F16.E4M3.UNPACK_B R27, R27 ;  /* 0x0000001bff1b723e */ /* 0x000fe400020006ff */
[----:B------:R-:W-:-:S03]  /*35e0*/  ISETP.LT.OR P2, PT, R6, 0x1, !P0 ;  /* 0x000000010600780c */ /* 0x000fc60004741670 */
[----:B------:R-:W-:-:S05]  /*35f0*/  HADD2.F32 R28, -RZ, R27.H0_H0 ;  /* 0x2000001bff1c7230 */ /* 0x000fca0000004100 */
[----:B------:R-:W-:-:S04]  /*3600*/  FMUL R27, R28, R15 ;  /* 0x0000000f1c1b7220 */ /* 0x000fc80000400000 */
[----:B------:R-:W-:-:S05]  /*3610*/  FFMA R27, R82, R14, R27 ;  /* 0x0000000e521b7223 */ /* 0x000fca000000001b */
[----:B-1----:R-:W-:Y:S02]  /*3620*/  F2FP.SATFINITE.E4M3.F32.PACK_AB_MERGE_C R29, RZ, R27, RZ ;  /* 0x0000001bff1d723e */ /* 0x002fe400048070ff */
[----:B------:R-:W-:-:S03]  /*3630*/  PRMT R27, RZ, 0x7610, R27 ;  /* 0x00007610ff1b7816 */ /* 0x000fc6000000001b */
[----:B------:R1:W-:Y:S01]  /*3640*/  @!P1 STG.E.U8 desc[UR20][R18.64+0x1], R29 ;  /* 0x0000011d12009986 */ /* 0x0003e2000c101114 */
[----:B------:R-:W-:Y:S05]  /*3650*/  @P2 BRA `(.L_x_51) ;  /* 0x0000000000042947 */ /* 0x000fea0003800000 */
[----:B------:R0:W5:Y:S02]  /*3660*/  LDG.E.U8 R27, desc[UR20][R4.64+0x8] ;  /* 0x00000814041b7981 */ /* 0x000164000c1e1100 */
.L_x_51:
[----:B------:R-:W-:Y:S05]  /*3670*/  BSYNC B1 ;  /* 0x0000000000017941 */ /* 0x000fea0003800000 */
.L_x_50:
        /* <DEDUP_REMOVED lines=13> */
.L_x_53:
[----:B------:R-:W-:Y:S05]  /*3750*/  BSYNC B1 ;  /* 0x0000000000017941 */ /* 0x000fea0003800000 */
.L_x_52:
[----:B-----5:R-:W-:Y:S01]  /*3760*/  LOP3.LUT R27, R27, 0xff, RZ, 0xc0, !PT ;  /* 0x000000ff1b1b7812 */ /* 0x020fe200078ec0ff */
[----:B------:R-:W-:Y:S01]  /*3770*/  BSSY B1, `(.L_x_54) ;  /* 0x000000b000017945 */ /* 0x000fe20003800000 */
[----:B------:R-:W-:Y:S02]  /*3780*/  ISETP.LT.OR P0, PT, R6, 0x9, !P0 ;  /* 0x000000090600780c */ /* 0x000fe40004701670 */
[----:B------:R-:W-:-:S05]  /*3790*/  F2FP.F16.E4M3.UNPACK_B R27, R27 ;  /* 0x0000001bff1b723e */ /* 0x000fca00020006ff */
        /* <DEDUP_REMOVED lines=8> */
.L_x_55:
[----:B------:R-:W-:Y:S05]  /*3820*/  BSYNC B1 ;  /* 0x0000000000017941 */ /* 0x000fea0003800000 */
.L_x_54:
        /* <DEDUP_REMOVED lines=12> */
.L_x_57:
[----:B------:R-:W-:Y:S05]  /*38f0*/  BSYNC B1 ;  /* 0x0000000000017941 */ /* 0x000fea0003800000 */
.L_x_56:
        /* <DEDUP_REMOVED lines=13> */
.L_x_59:
[----:B------:R-:W-:Y:S05]  /*39d0*/  BSYNC B1 ;  /* 0x0000000000017941 */ /* 0x000fea0003800000 */
.L_x_58:
        /* <DEDUP_REMOVED lines=13> */
.L_x_61:
[----:B------:R-:W-:Y:S05]  /*3ab0*/  BSYNC B1 ;  /* 0x0000000000017941 */ /* 0x000fea0003800000 */
.L_x_60:
        /* <DEDUP_REMOVED lines=12> */
.L_x_63:
[----:B------:R-:W-:Y:S05]  /*3b80*/  BSYNC B1 ;  /* 0x0000000000017941 */ /* 0x000fea0003800000 */
.L_x_62:
        /* <DEDUP_REMOVED lines=12> */
.L_x_65:
[----:B------:R-:W-:Y:S05]  /*3c50*/  BSYNC B1 ;  /* 0x0000000000017941 */ /* 0x000fea0003800000 */
.L_x_64:
        /* <DEDUP_REMOVED lines=13> */
.L_x_67:
[----:B------:R-:W-:Y:S05]  /*3d30*/  BSYNC B1 ;  /* 0x0000000000017941 */ /* 0x000fea0003800000 */
.L_x_66:
        /* <DEDUP_REMOVED lines=13> */
.L_x_69:
[----:B------:R-:W-:Y:S05]  /*3e10*/  BSYNC B1 ;  /* 0x0000000000017941 */ /* 0x000fea0003800000 */
.L_x_68:
        /* <DEDUP_REMOVED lines=12> */
.L_x_71:
[----:B------:R-:W-:Y:S05]  /*3ee0*/  BSYNC B1 ;  /* 0x0000000000017941 */ /* 0x000fea0003800000 */
.L_x_70:
        /* <DEDUP_REMOVED lines=12> */
.L_x_73:
[----:B------:R-:W-:Y:S05]  /*3fb0*/  BSYNC B1 ;  /* 0x0000000000017941 */ /* 0x000fea0003800000 */
.L_x_72:
        /* <DEDUP_REMOVED lines=13> */
.L_x_75:
[----:B------:R-:W-:Y:S05]  /*4090*/  BSYNC B1 ;  /* 0x0000000000017941 */ /* 0x000fea0003800000 */
.L_x_74:
        /* <DEDUP_REMOVED lines=13> */
.L_x_77:
[----:B------:R-:W-:Y:S05]  /*4170*/  BSYNC B1 ;  /* 0x0000000000017941 */ /* 0x000fea0003800000 */
.L_x_76:
        /* <DEDUP_REMOVED lines=12> */
.L_x_79:
[----:B------:R-:W-:Y:S05]  /*4240*/  BSYNC B1 ;  /* 0x0000000000017941 */ /* 0x000fea0003800000 */
.L_x_78:
        /* <DEDUP_REMOVED lines=12> */
.L_x_81:
[----:B------:R-:W-:Y:S05]  /*4310*/  BSYNC B1 ;  /* 0x0000000000017941 */ /* 0x000fea0003800000 */
.L_x_80:
        /* <DEDUP_REMOVED lines=13> */
.L_x_83:
[----:B------:R-:W-:Y:S05]  /*43f0*/  BSYNC B1 ;  /* 0x0000000000017941 */ /* 0x000fea0003800000 */
.L_x_82:
        /* <DEDUP_REMOVED lines=13> */
.L_x_85:
[----:B------:R-:W-:Y:S05]  /*44d0*/  BSYNC B1 ;  /* 0x0000000000017941 */ /* 0x000fea0003800000 */
.L_x_84:
        /* <DEDUP_REMOVED lines=12> */
.L_x_87:
[----:B------:R-:W-:Y:S05]  /*45a0*/  BSYNC B1 ;  /* 0x0000000000017941 */ /* 0x000fea0003800000 */
.L_x_86:
        /* <DEDUP_REMOVED lines=12> */
.L_x_89:
[----:B------:R-:W-:Y:S05]  /*4670*/  BSYNC B1 ;  /* 0x0000000000017941 */ /* 0x000fea0003800000 */
.L_x_88:
        /* <DEDUP_REMOVED lines=13> */
.L_x_91:
[----:B------:R-:W-:Y:S05]  /*4750*/  BSYNC B1 ;  /* 0x0000000000017941 */ /* 0x000fea0003800000 */
.L_x_90:
        /* <DEDUP_REMOVED lines=13> */
.L_x_93:
[----:B------:R-:W-:Y:S05]  /*4830*/  BSYNC B1 ;  /* 0x0000000000017941 */ /* 0x000fea0003800000 */
.L_x_92:
        /* <DEDUP_REMOVED lines=12> */
.L_x_95:
[----:B------:R-:W-:Y:S05]  /*4900*/  BSYNC B1 ;  /* 0x0000000000017941 */ /* 0x000fea0003800000 */
.L_x_94:
        /* <DEDUP_REMOVED lines=12> */
.L_x_97:
[----:B------:R-:W-:Y:S05]  /*49d0*/  BSYNC B1 ;  /* 0x0000000000017941 */ /* 0x000fea0003800000 */
.L_x_96:
        /* <DEDUP_REMOVED lines=13> */
.L_x_99:
[----:B------:R-:W-:Y:S05]  /*4ab0*/  BSYNC B1 ;  /* 0x0000000000017941 */ /* 0x000fea0003800000 */
.L_x_98:
[----:B-----5:R-:W-:Y:S01]  /*4ac0*/  LOP3.LUT R27, R27, 0xff, RZ, 0xc0, !PT ;  /* 0x000000ff1b1b7812 */ /* 0x020fe200078ec0ff */
[----:B------:R-:W-:Y:S01]  /*4ad0*/  BSSY B1, `(.L_x_100) ;  /* 0x000000c000017945 */ /* 0x000fe20003800000 */
[----:B------:R-:W-:Y:S02]  /*4ae0*/  ISETP.GE.AND P1, PT, R26, 0x3a, PT ;  /* 0x0000003a1a00780c */ /* 0x000fe40003f26270 */
[----:B------:R-:W-:Y:S02]  /*4af0*/  F2FP.F16.E4M3.UNPACK_B R27, R27 ;  /* 0x0000001bff1b723e */ /* 0x000fe400020006ff */
[----:B------:R-:W-:Y:S02]  /*4b00*/  ISETP.LT.OR P3, PT, R6, 0x1, !P1 ;  /* 0x000000010600780c */ /* 0x000fe40004f61670 */
[----:B------:R-:W-:Y:S01]  /*4b10*/  PRMT R26, RZ, 0x7610, R26 ;  /* 0x00007610ff1a7816 */ /* 0x000fe2000000001a */
[----:B------:R-:W-:-:S05]  /*4b20*/  HADD2.F32 R28, -RZ, R27.H0_H0 ;  /* 0x2000001bff1c7230 */ /* 0x000fca0000004100 */
[----:B------:R-:W-:-:S04]  /*4b30*/  FMUL R28, R28, R15 ;  /* 0x0000000f1c1c7220 */ /* 0x000fc80000400000 */
[----:B------:R-:W-:-:S05]  /*4b40*/  FFMA R28, R57, R14, R28 ;  /* 0x0000000e391c7223 */ /* 0x000fca000000001c */
[----:B------:R-:W-:-:S05]  /*4b50*/  F2FP.SATFINITE.E4M3.F32.PACK_AB_MERGE_C R27, RZ, R28, RZ ;  /* 0x0000001cff1b723e */ /* 0x000fca00048070ff */
[----:B------:R0:W-:Y:S01]  /*4b60*/  @!P2 STG.E.U8 desc[UR20][R16.64+0x38], R27 ;  /* 0x0000381b1000a986 */ /* 0x0001e2000c101114 */
[----:B------:R-:W-:Y:S05]  /*4b70*/  @P3 BRA `(.L_x_101) ;  /* 0x0000000000043947 */ /* 0x000fea0003800000 */
[----:B------:R0:W5:Y:S02]  /*4b80*/  LDG.E.U8 R26, desc[UR20][R4.64+0x39] ;  /* 0x00003914041a7981 */ /* 0x000164000c1e1100 */
.L_x_101:
[----:B------:R-:W-:Y:S05]  /*4b90*/  BSYNC B1 ;  /* 0x0000000000017941 */ /* 0x000fea0003800000 */
.L_x_100:
[----:B-----5:R-:W-:Y:S01]  /*4ba0*/  LOP3.LUT R26, R26, 0xff, RZ, 0xc0, !PT ;  /* 0x000000ff1a1a7812 */ /* 0x020fe200078ec0ff */
[----:B------:R-:W-:Y:S01]  /*4bb0*/  BSSY B1, `(.L_x_102) ;  /* 0x000000b000017945 */ /* 0x000fe20003800000 */
[----:B------:R-:W-:Y:S02]  /*4bc0*/  ISETP.LT.OR P0, PT, R6, 0x9, !P0 ;  /* 0x000000090600780c */ /* 0x000fe40004701670 */
[----:B------:R-:W-:Y:S02]  /*4bd0*/  F2FP.F16.E4M3.UNPACK_B R26, R26 ;  /* 0x0000001aff1a723e */ /* 0x000fe400020006ff */
[----:B0-2---:R-:W-:-:S03]  /*4be0*/  PRMT R4, RZ, 0x7610, R4 ;  /* 0x00007610ff047816 */ /* 0x005fc60000000004 */
[----:B------:R-:W-:-:S05]  /*4bf0*/  HADD2.F32 R26, -RZ, R26.H0_H0 ;  /* 0x2000001aff1a7230 */ /* 0x000fca0000004100 */
[----:B------:R-:W-:-:S04]  /*4c00*/  FMUL R5, R26, R15 ;  /* 0x0000000f1a057220 */ /* 0x000fc80000400000 */
[----:B------:R-:W-:-:S05]  /*4c10*/  FFMA R5, R56, R14, R5 ;  /* 0x0000000e38057223 */ /* 0x000fca0000000005 */
[----:B------:R-:W-:-:S05]  /*4c20*/  F2FP.SATFINITE.E4M3.F32.PACK_AB_MERGE_C R5, RZ, R5, RZ ;  /* 0x00000005ff05723e */ /* 0x000fca00048070ff */
[----:B------:R0:W-:Y:S01]  /*4c30*/  @!P3 STG.E.U8 desc[UR20][R16.64+0x39], R5 ;  /* 0x000039051000b986 */ /* 0x0001e2000c101114 */
[----:B------:R-:W-:Y:S05]  /*4c40*/  @P0 BRA `(.L_x_103) ;  /* 0x0000000000040947 */ /* 0x000fea0003800000 */
[----:B------:R2:W5:Y:S02]  /*4c50*/  LDG.E.U8 R4, desc[UR20][R24.64+0x38] ;  /* 0x0000381418047981 */ /* 0x000564000c1e1100 */
.L_x_103:
[----:B------:R-:W-:Y:S05]  /*4c60*/  BSYNC B1 ;  /* 0x0000000000017941 */ /* 0x000fea0003800000 */
.L_x_102:
[----:B-----5:R-:W-:Y:S01]  /*4c70*/  LOP3.LUT R4, R4, 0xff, RZ, 0xc0, !PT ;  /* 0x000000ff04047812 */ /* 0x020fe200078ec0ff */
[----:B------:R-:W-:Y:S01]  /*4c80*/  BSSY B1, `(.L_x_104) ;  /* 0x000000b000017945 */ /* 0x000fe20003800000 */
[----:B------:R-:W-:Y:S02]  /*4c90*/  ISETP.LT.OR P1, PT, R6, 0x9, !P1 ;  /* 0x000000090600780c */ /* 0x000fe40004f21670 */
[----:B------:R-:W-:-:S05]  /*4ca0*/  F2FP.F16.E4M3.UNPACK_B R4, R4 ;  /* 0x00000004ff04723e */ /* 0x000fca00020006ff */
[----:B------:R-:W-:-:S05]  /*4cb0*/  HADD2.F32 R4, -RZ, R4.H0_H0 ;  /* 0x20000004ff047230 */ /* 0x000fca0000004100 */
[----:B------:R-:W-:-:S04]  /*4cc0*/  FMUL R4, R4, R15 ;  /* 0x0000000f04047220 */ /* 0x000fc80000400000 */
[----:B------:R-:W-:-:S05]  /*4cd0*/  FFMA R4, R23, R14, R4 ;  /* 0x0000000e17047223 */ /* 0x000fca0000000004 */
[----:B0-----:R-:W-:Y:S02]  /*4ce0*/  F2FP.SATFINITE.E4M3.F32.PACK_AB_MERGE_C R5, RZ, R4, RZ ;  /* 0x00000004ff05723e */ /* 0x001fe400048070ff */
[----:B------:R-:W-:-:S03]  /*4cf0*/  PRMT R4, RZ, 0x7610, R4 ;  /* 0x00007610ff047816 */ /* 0x000fc60000000004 */
[----:B------:R0:W-:Y:S01]  /*4d00*/  @!P0 STG.E.U8 desc[UR20][R18.64+0x38], R5 ;  /* 0x0000380512008986 */ /* 0x0001e2000c101114 */
[----:B------:R-:W-:Y:S05]  /*4d10*/  @P1 BRA `(.L_x_105) ;  /* 0x0000000000041947 */ /* 0x000fea0003800000 */
[----:B------:R0:W5:Y:S02]  /*4d20*/  LDG.E.U8 R4, desc[UR20][R24.64+0x39] ;  /* 0x0000391418047981 */ /* 0x000164000c1e1100 */
.L_x_105:
[----:B------:R-:W-:Y:S05]  /*4d30*/  BSYNC B1 ;  /* 0x0000000000017941 */ /* 0x000fea0003800000 */
.L_x_104:
[----:B------:R-:W-:Y:S05]  /*4d40*/  @P1 BRA `(.L_x_106) ;  /* 0x0000000800601947 */ /* 0x000fea0003800000 */
[----:B-----5:R-:W-:-:S04]  /*4d50*/  LOP3.LUT R4, R4, 0xff, RZ, 0xc0, !PT ;  /* 0x000000ff04047812 */ /* 0x020fc800078ec0ff */
[----:B------:R-:W-:-:S05]  /*4d60*/  F2FP.F16.E4M3.UNPACK_B R4, R4 ;  /* 0x00000004ff04723e */ /* 0x000fca00020006ff */
[----:B------:R-:W-:-:S05]  /*4d70*/  HADD2.F32 R4, -RZ, R4.H0_H0 ;  /* 0x20000004ff047230 */ /* 0x000fca0000004100 */
[----:B0-----:R-:W-:-:S04]  /*4d80*/  FMUL R5, R4, R15 ;  /* 0x0000000f04057220 */ /* 0x001fc80000400000 */
[----:B------:R-:W-:-:S05]  /*4d90*/  FFMA R5, R22, R14, R5 ;  /* 0x0000000e16057223 */ /* 0x000fca0000000005 */
[----:B------:R-:W-:-:S05]  /*4da0*/  F2FP.SATFINITE.E4M3.F32.PACK_AB_MERGE_C R5, RZ, R5, RZ ;  /* 0x00000005ff05723e */ /* 0x000fca00048070ff */
[----:B------:R0:W-:Y:S01]  /*4db0*/  STG.E.U8 desc[UR20][R18.64+0x39], R5 ;  /* 0x0000390512007986 */ /* 0x0001e2000c101114 */
[----:B------:R-:W-:Y:S05]  /*4dc0*/  BRA `(.L_x_106) ;  /* 0x0000000800407947 */ /* 0x000fea0003800000 */
.L_x_41:
[C---:B------:R-:W-:Y:S01]  /*4dd0*/  ISETP.GE.AND P3, PT, R26.reuse, 0x1, PT ;  /* 0x000000011a00780c */ /* 0x040fe20003f66270 */
[-C--:B--2---:R-:W-:Y:S01]  /*4de0*/  FMUL R85, R85, R14.reuse ;  /* 0x0000000e55557220 */ /* 0x084fe20000400000 */
[----:B------:R-:W-:Y:S01]  /*4df0*/  ISETP.GE.AND P0, PT, R26, 0x2, PT ;  /* 0x000000021a00780c */ /* 0x000fe20003f06270 */
[-C--:B------:R-:W-:Y:S01]  /*4e00*/  FMUL R84, R84, R14.reuse ;  /* 0x0000000e54547220 */ /* 0x080fe20000400000 */
[C---:B------:R-:W-:Y:S01]  /*4e10*/  ISETP.LT.OR P1, PT, R6.reuse, 0x1, !P3 ;  /* 0x000000010600780c */ /* 0x040fe20005f21670 */
[-C--:B------:R-:W-:Y:S01]  /*4e20*/  FMUL R83, R83, R14.reuse ;  /* 0x0000000e53537220 */ /* 0x080fe20000400000 */
[----:B------:R-:W-:Y:S01]  /*4e30*/  ISETP.LT.OR P2, PT, R6, 0x1, !P0 ;  /* 0x000000010600780c */ /* 0x000fe20004741670 */
[-C--:B------:R-:W-:Y:S01]  /*4e40*/  FMUL R82, R82, R14.reuse ;  /* 0x0000000e52527220 */ /* 0x080fe20000400000 */
[----:B------:R-:W-:Y:S01]  /*4e50*/  ISETP.LT.OR P3, PT, R6, 0x9, !P3 ;  /* 0x000000090600780c */ /* 0x000fe20005f61670 */
[-C--:B------:R-:W-:Y:S01]  /*4e60*/  FMUL R81, R81, R14.reuse ;  /* 0x0000000e51517220 */ /* 0x080fe20000400000 */
[----:B------:R-:W-:Y:S01]  /*4e70*/  F2FP.SATFINITE.E4M3.F32.PACK_AB_MERGE_C R85, RZ, R85, RZ ;  /* 0x00000055ff55723e */ /* 0x000fe200048070ff */
[----:B------:R-:W-:Y:S01]  /*4e80*/  FMUL R80, R80, R14 ;  /* 0x0000000e50507220 */ /* 0x000fe20000400000 */
[----:B------:R-:W-:Y:S01]  /*4e90*/  F2FP.SATFINITE.E4M3.F32.PACK_AB_MERGE_C R5, RZ, R84, RZ ;  /* 0x00000054ff05723e */ /* 0x000fe200048070ff */
[-C--:B------:R-:W-:Y:S01]  /*4ea0*/  FMUL R79, R79, R14.reuse ;  /* 0x0000000e4f4f7220 */ /* 0x080fe20000400000 */
[----:B------:R-:W-:Y:S01]  /*4eb0*/  F2FP.SATFINITE.E4M3.F32.PACK_AB_MERGE_C R83, RZ, R83, RZ ;  /* 0x00000053ff53723e */ /* 0x000fe200048070ff */
[-C--:B------:R-:W-:Y:S01]  /*4ec0*/  FMUL R78, R78, R14.reuse ;  /* 0x0000000e4e4e7220 */ /* 0x080fe20000400000 */
[----:B------:R-:W-:Y:S01]  /*4ed0*/  ISETP.LT.OR P0, PT, R6, 0x9, !P0 ;  /* 0x000000090600780c */ /* 0x000fe20004701670 */
[----:B------:R-:W-:Y:S01]  /*4ee0*/  @!P1 STG.E.U8 desc[UR20][R16.64], R85 ;  /* 0x0000005510009986 */ /* 0x000fe2000c101114 */
[C---:B------:R-:W-:Y:S01]  /*4ef0*/  ISETP.GE.AND P1, PT, R26.reuse, 0x9, PT ;  /* 0x000000091a00780c */ /* 0x040fe20003f26270 */
[-C--:B------:R-:W-:Y:S01]  /*4f00*/  FMUL R77, R77, R14.reuse ;  /* 0x0000000e4d4d7220 */ /* 0x080fe20000400000 */
[----:B------:R-:W-:Y:S01]  /*4f10*/  F2FP.SATFINITE.E4M3.F32.PACK_AB_MERGE_C R81, RZ, R81, RZ ;  /* 0x00000051ff51723e */ /* 0x000fe200048070ff */
[----:B------:R0:W-:Y:S01]  /*4f20*/  @!P2 STG.E.U8 desc[UR20][R16.64+0x1], R5 ;  /* 0x000001051000a986 */ /* 0x0001e2000c101114 */
[----:B------:R-:W-:Y:S01]  /*4f30*/  ISETP.GE.AND P2, PT, R26, 0xa, PT ;  /* 0x0000000a1a00780c */ /* 0x000fe20003f46270 */
[----:B------:R-:W-:Y:S01]  /*4f40*/  FMUL R76, R76, R14 ;  /* 0x0000000e4c4c7220 */ /* 0x000fe20000400000 */
[----:B------:R-:W-:Y:S01]  /*4f50*/  F2FP.SATFINITE.E4M3.F32.PACK_AB_MERGE_C R25, RZ, R80, RZ ;  /* 0x00000050ff19723e */ /* 0x000fe200048070ff */
[----:B------:R-:W-:Y:S01]  /*4f60*/  @!P3 STG.E.U8 desc[UR20][R18.64], R83 ;  /* 0x000000531200b986 */ /* 0x000fe2000c101114 */
[----:B------:R-:W-:Y:S01]  /*4f70*/  ISETP.LT.OR P3, PT, R6, 0x1, !P1 ;  /* 0x000000010600780c */ /* 0x000fe20004f61670 */
[-C--:B------:R-:W-:Y:S01]  /*4f80*/  FMUL R74, R74, R14.reuse ;  /* 0x0000000e4a4a7220 */ /* 0x080fe20000400000 */
[C---:B------:R-:W-:Y:S01]  /*4f90*/  ISETP.LT.OR P5, PT, R6.reuse, 0x1, !P2 ;  /* 0x000000010600780c */ /* 0x040fe200057a1670 */
[-C--:B------:R-:W-:Y:S01]  /*4fa0*/  FMUL R75, R75, R14.reuse ;  /* 0x0000000e4b4b7220 */ /* 0x080fe20000400000 */
[----:B------:R-:W-:Y:S01]  /*4fb0*/  ISETP.LT.OR P1, PT, R6, 0x9, !P1 ;  /* 0x000000090600780c */ /* 0x000fe20004f21670 */
[-C--:B------:R-:W-:Y:S01]  /*4fc0*/  FMUL R73, R73, R14.reuse ;  /* 0x0000000e49497220 */ /* 0x080fe20000400000 */
[----:B------:R-:W-:Y:S01]  /*4fd0*/  F2FP.SATFINITE.E4M3.F32.PACK_AB_MERGE_C R79, RZ, R79, RZ ;  /* 0x0000004fff4f723e */ /* 0x000fe200048070ff */
[----:B------:R-:W-:Y:S01]  /*4fe0*/  FMUL R72, R72, R14 ;  /* 0x0000000e48487220 */ /* 0x000fe20000400000 */
[----:B0-----:R-:W-:Y:S01]  /*4ff0*/  F2FP.SATFINITE.E4M3.F32.PACK_AB_MERGE_C R5, RZ, R82, RZ ;  /* 0x00000052ff05723e */ /* 0x001fe200048070ff */
[-C--:B------:R-:W-:Y:S01]  /*5000*/  FMUL R70, R70, R14.reuse ;  /* 0x0000000e46467220 */ /* 0x080fe20000400000 */
[----:B------:R-:W-:Y:S01]  /*5010*/  ISETP.LT.OR P2, PT, R6, 0x9, !P2 ;  /* 0x000000090600780c */ /* 0x000fe20005741670 */
[----:B------:R-:W-:Y:S01]  /*5020*/  FMUL R71, R71, R14 ;  /* 0x0000000e47477220 */ /* 0x000fe20000400000 */
[----:B------:R-:W-:Y:S01]  /*5030*/  F2FP.SATFINITE.E4M3.F32.PACK_AB_MERGE_C R27, RZ, R78, RZ ;  /* 0x0000004eff1b723e */ /* 0x000fe200048070ff */
[----:B------:R0:W-:Y:S01]  /*5040*/  @!P0 STG.E.U8 desc[UR20][R18.64+0x1], R5 ;  /* 0x0000010512008986 */ /* 0x0001e2000c101114 */
[C---:B------:R-:W-:Y:S01]  /*5050*/  ISETP.GE.AND P0, PT, R26.reuse, 0x11, PT ;  /* 0x000000111a00780c */ /* 0x040fe20003f06270 */
[-C--:B------:R-:W-:Y:S01]  /*5060*/  FMUL R69, R69, R14.reuse ;  /* 0x0000000e45457220 */ /* 0x080fe20000400000 */
[----:B------:R-:W-:Y:S01]  /*5070*/  F2FP.SATFINITE.E4M3.F32.PACK_AB_MERGE_C R77, RZ, R77, RZ ;  /* 0x0000004dff4d723e */ /* 0x000fe200048070ff */
[----:B------:R-:W-:Y:S01]  /*5080*/  @!P3 STG.E.U8 desc[UR20][R16.64+0x8], R81 ;  /* 0x000008511000b986 */ /* 0x000fe2000c101114 */
[----:B------:R-:W-:Y:S01]  /*5090*/  ISETP.GE.AND P3, PT, R26, 0x12, PT ;  /* 0x000000121a00780c */ /* 0x000fe20003f66270 */
[-C--:B------:R-:W-:Y:S01]  /*50a0*/  FMUL R68, R68, R14.reuse ;  /* 0x0000000e44447220 */ /* 0x080fe20000400000 */
[----:B------:R-:W-:Y:S01]  /*50b0*/  F2FP.SATFINITE.E4M3.F32.PACK_AB_MERGE_C R75, RZ, R75, RZ ;  /* 0x0000004bff4b723e */ /* 0x000fe200048070ff */
[----:B------:R1:W-:Y:S01]  /*50c0*/  @!P5 STG.E.U8 desc[UR20][R16.64+0x9], R25 ;  /* 0x000009191000d986 */ /* 0x0003e2000c101114 */
[C---:B------:R-:W-:Y:S01]  /*50d0*/  ISETP.LT.OR P5, PT, R6.reuse, 0x1, !P3 ;  /* 0x000000010600780c */ /* 0x040fe20005fa1670 */
[-C--:B------:R-:W-:Y:S01]  /*50e0*/  FMUL R67, R67, R14.reuse ;  /* 0x0000000e43437220 */ /* 0x080fe20000400000 */
[C---:B------:R-:W-:Y:S01]  /*50f0*/  ISETP.LT.OR P3, PT, R6.reuse, 0x9, !P3 ;  /* 0x000000090600780c */ /* 0x040fe20005f61670 */
[----:B------:R-:W-:Y:S01]  /*5100*/  @!P1 STG.E.U8 desc[UR20][R18.64+0x8], R79 ;  /* 0x0000084f12009986 */ /* 0x000fe2000c101114 */
[----:B------:R-:W-:Y:S01]  /*5110*/  ISETP.LT.OR P1, PT, R6, 0x1, !P0 ;  /* 0x000000010600780c */ /* 0x000fe20004721670 */
[----:B------:R-:W-:Y:S01]  /*5120*/  FMUL R66, R66, R14 ;  /* 0x0000000e42427220 */ /* 0x000fe20000400000 */
[----:B0-----:R-:W-:Y:S01]  /*5130*/  F2FP.SATFINITE.E4M3.F32.PACK_AB_MERGE_C R5, RZ, R76, RZ ;  /* 0x0000004cff05723e */ /* 0x001fe200048070ff */
[----:B------:R-:W-:Y:S01]  /*5140*/  @!P2 STG.E.U8 desc[UR20][R18.64+0x9], R27 ;  /* 0x0000091b1200a986 */ /* 0x000fe2000c101114 */
[----:B------:R-:W-:Y:S01]  /*5150*/  ISETP.GE.AND P2, PT, R26, 0x19, PT ;  /* 0x000000191a00780c */ /* 0x000fe20003f46270 */
[-C--:B------:R-:W-:Y:S01]  /*5160*/  FMUL R65, R65, R14.reuse ;  /* 0x0000000e41417220 */ /* 0x080fe20000400000 */
[----:B------:R-:W-:Y:S01]  /*5170*/  ISETP.LT.OR P0, PT, R6, 0x9, !P0 ;  /* 0x000000090600780c */ /* 0x000fe20004701670 */
[----:B------:R-:W-:Y:S01]  /*5180*/  FMUL R64, R64, R14 ;  /* 0x0000000e40407220 */ /* 0x000fe20000400000 */
[----:B------:R-:W-:Y:S01]  /*5190*/  ISETP.LT.OR P6, PT, R6, 0x1, !P2 ;  /* 0x000000010600780c */ /* 0x000fe200057c1670 */
[----:B------:R0:W-:Y:S01]  /*51a0*/  @!P5 STG.E.U8 desc[UR20][R16.64+0x11], R5 ;  /* 0x000011051000d986 */ /* 0x0001e2000c101114 */
[----:B-1----:R-:W-:Y:S01]  /*51b0*/  F2FP.SATFINITE.E4M3.F32.PACK_AB_MERGE_C R25, RZ, R74, RZ ;  /* 0x0000004aff19723e */ /* 0x002fe200048070ff */
[-C--:B------:R-:W-:Y:S01]  /*51c0*/  FMUL R62, R62, R14.reuse ;  /* 0x0000000e3e3e7220 */ /* 0x080fe20000400000 */
[----:B------:R-:W-:Y:S01]  /*51d0*/  F2FP.SATFINITE.E4M3.F32.PACK_AB_MERGE_C R73, RZ, R73, RZ ;  /* 0x00000049ff49723e */ /* 0x000fe200048070ff */
[----:B------:R-:W-:Y:S01]  /*51e0*/  @!P1 STG.E.U8 desc[UR20][R16.64+0x10], R77 ;  /* 0x0000104d10009986 */ /* 0x000fe2000c101114 */
[----:B------:R-:W-:Y:S01]  /*51f0*/  ISETP.GE.AND P1, PT, R26, 0x1a, PT ;  /* 0x0000001a1a00780c */ /* 0x000fe20003f26270 */
[-C--:B------:R-:W-:Y:S01]  /*5200*/  FMUL R63, R63, R14.reuse ;  /* 0x0000000e3f3f7220 */ /* 0x080fe20000400000 */
[C---:B------:R-:W-:Y:S01]  /*5210*/  ISETP.LT.OR P2, PT, R6.reuse, 0x9, !P2 ;  /* 0x000000090600780c */ /* 0x040fe20005741670 */
[----:B------:R1:W-:Y:S01]  /*5220*/  @!P3 STG.E.U8 desc[UR20][R18.64+0x11], R25 ;  /* 0x000011191200b986 */ /* 0x0003e2000c101114 */
[C---:B------:R-:W-:Y:S01]  /*5230*/  ISETP.LT.OR P5, PT, R6.reuse, 0x1, !P1 ;  /* 0x000000010600780c */ /* 0x040fe20004fa1670 */
[----:B------:R-:W-:Y:S01]  /*5240*/  FMUL R61, R61, R14 ;  /* 0x0000000e3d3d7220 */ /* 0x000fe20000400000 */
[----:B------:R-:W-:Y:S01]  /*5250*/  ISETP.LT.OR P3, PT, R6, 0x9, !P1 ;  /* 0x000000090600780c */ /* 0x000fe20004f61670 */
[----:B------:R-:W-:Y:S01]  /*5260*/  @!P0 STG.E.U8 desc[UR20][R18.64+0x10], R75 ;  /* 0x0000104b12008986 */ /* 0x000fe2000c101114 */
[----:B0-----:R-:W-:Y:S01]  /*5270*/  F2FP.SATFINITE.E4M3.F32.PACK_AB_MERGE_C R5, RZ, R72, RZ ;  /* 0x00000048ff05723e */ /* 0x001fe200048070ff */
[-C--:B------:R-:W-:Y:S01]  /*5280*/  FMUL R60, R60, R14.reuse ;  /* 0x0000000e3c3c7220 */ /* 0x080fe20000400000 */
[C---:B------:R-:W-:Y:S01]  /*5290*/  ISETP.GE.AND P0, PT, R26.reuse, 0x21, PT ;  /* 0x000000211a00780c */ /* 0x040fe20003f06270 */
[----:B------:R-:W-:Y:S01]  /*52a0*/  @!P6 STG.E.U8 desc[UR20][R16.64+0x18], R73 ;  /* 0x000018491000e986 */ /* 0x000fe2000c101114 */
[----:B------:R-:W-:Y:S01]  /*52b0*/  ISETP.GE.AND P1, PT, R26, 0x22, PT ;  /* 0x000000221a00780c */ /* 0x000fe20003f26270 */
[-C--:B------:R-:W-:Y:S01]  /*52c0*/  FMUL R59, R59, R14.reuse ;  /* 0x0000000e3b3b7220 */ /* 0x080fe20000400000 */
[----:B------:R-:W-:Y:S01]  /*52d0*/  ISETP.LT.OR P6, PT, R6, 0x1, !P0 ;  /* 0x000000010600780c */ /* 0x000fe200047c1670 */
[----:B------:R-:W-:Y:S01]  /*52e0*/  FMUL R58, R58, R14 ;  /* 0x0000000e3a3a7220 */ /* 0x000fe20000400000 */
[----:B-1----:R-:W-:Y:S01]  /*52f0*/  F2FP.SATFINITE.E4M3.F32.PACK_AB_MERGE_C R25, RZ, R70, RZ ;  /* 0x00000046ff19723e */ /* 0x002fe200048070ff */
[----:B------:R0:W-:Y:S01]  /*5300*/  @!P5 STG.E.U8 desc[UR20][R16.64+0x19], R5 ;  /* 0x000019051000d986 */ /* 0x0001e2000c101114 */
[----:B------:R-:W-:Y:S01]  /*5310*/  ISETP.LT.OR P5, PT, R6, 0x1, !P1 ;  /* 0x000000010600780c */ /* 0x000fe20004fa1670 */
[-C--:B------:R-:W-:Y:S01]  /*5320*/  FMUL R57, R57, R14.reuse ;  /* 0x0000000e39397220 */ /* 0x080fe20000400000 */
[----:B------:R-:W-:Y:S01]  /*5330*/  F2FP.SATFINITE.E4M3.F32.PACK_AB_MERGE_C R71, RZ, R71, RZ ;  /* 0x00000047ff47723e */ /* 0x000fe200048070ff */
[----:B------:R1:W-:Y:S01]  /*5340*/  @!P3 STG.E.U8 desc[UR20][R18.64+0x19], R25 ;  /* 0x000019191200b986 */ /* 0x0003e2000c101114 */
[----:B------:R-:W-:Y:S01]  /*5350*/  F2FP.SATFINITE.E4M3.F32.PACK_AB_MERGE_C R69, RZ, R69, RZ ;  /* 0x00000045ff45723e */ /* 0x000fe200048070ff */
[----:B------:R-:W-:Y:S01]  /*5360*/  FMUL R56, R56, R14 ;  /* 0x0000000e38387220 */ /* 0x000fe20000400000 */
[----:B------:R-:W-:Y:S01]  /*5370*/  F2FP.SATFINITE.E4M3.F32.PACK_AB_MERGE_C R27, RZ, R68, RZ ;  /* 0x00000044ff1b723e */ /* 0x000fe200048070ff */
[----:B------:R-:W-:Y:S01]  /*5380*/  @!P2 STG.E.U8 desc[UR20][R18.64+0x18], R71 ;  /* 0x000018471200a986 */ /* 0x000fe2000c101114 */
[----:B------:R-:W-:Y:S01]  /*5390*/  ISETP.LT.OR P3, PT, R6, 0x9, !P1 ;  /* 0x000000090600780c */ /* 0x000fe20004f61670 */
[-C--:B------:R-:W-:Y:S01]  /*53a0*/  FMUL R23, R23, R14.reuse ;  /* 0x0000000e17177220 */ /* 0x080fe20000400000 */
[----:B------:R-:W-:Y:S01]  /*53b0*/  ISETP.GE.AND P2, PT, R26, 0x29, PT ;  /* 0x000000291a00780c */ /* 0x000fe20003f46270 */
[----:B------:R-:W-:Y:S01]  /*53c0*/  @!P6 STG.E.U8 desc[UR20][R16.64+0x20], R69 ;  /* 0x000020451000e986 */ /* 0x000fe2000c101114 */
[----:B------:R-:W-:Y:S01]  /*53d0*/  ISETP.LT.OR P0, PT, R6, 0x9, !P0 ;  /* 0x000000090600780c */ /* 0x000fe20004701670 */
[----:B------:R-:W-:Y:S01]  /*53e0*/  FMUL R22, R22, R14 ;  /* 0x0000000e16167220 */ /* 0x000fe20000400000 */
[----:B------:R-:W-:Y:S01]  /*53f0*/  ISETP.GE.AND P1, PT, R26, 0x2a, PT ;  /* 0x0000002a1a00780c */ /* 0x000fe20003f26270 */
[----:B------:R-:W-:Y:S01]  /*5400*/  @!P5 STG.E.U8 desc[UR20][R16.64+0x21], R27 ;  /* 0x0000211b1000d986 */ /* 0x000fe2000c101114 */
[----:B------:R-:W-:-:S02]  /*5410*/  ISETP.LT.OR P6, PT, R6, 0x1, !P2 ;  /* 0x000000010600780c */ /* 0x000fc400057c1670 */
[C---:B------:R-:W-:Y:S02]  /*5420*/  ISETP.LT.OR P5, PT, R6.reuse, 0x1, !P1 ;  /* 0x000000010600780c */ /* 0x040fe40004fa1670 */
[----:B------:R-:W-:Y:S02]  /*5430*/  F2FP.SATFINITE.E4M3.F32.PACK_AB_MERGE_C R67, RZ, R67, RZ ;  /* 0x00000043ff43723e */ /* 0x000fe400048070ff */
[----:B0-----:R-:W-:Y:S02]  /*5440*/  F2FP.SATFINITE.E4M3.F32.PACK_AB_MERGE_C R5, RZ, R66, RZ ;  /* 0x00000042ff05723e */ /* 0x001fe400048070ff */
[----:B------:R-:W-:Y:S01]  /*5450*/  F2FP.SATFINITE.E4M3.F32.PACK_AB_MERGE_C R65, RZ, R65, RZ ;  /* 0x00000041ff41723e */ /* 0x000fe200048070ff */
[----:B------:R-:W-:Y:S01]  /*5460*/  @!P0 STG.E.U8 desc[UR20][R18.64+0x20], R67 ;  /* 0x0000204312008986 */ /* 0x000fe2000c101114 */
[----:B-1----:R-:W-:Y:S02]  /*5470*/  F2FP.SATFINITE.E4M3.F32.PACK_AB_MERGE_C R25, RZ, R64, RZ ;  /* 0x00000040ff19723e */ /* 0x002fe400048070ff */
[C---:B------:R-:W-:Y:S01]  /*5480*/  ISETP.LT.OR P1, PT, R6.reuse, 0x9, !P1 ;  /* 0x000000090600780c */ /* 0x040fe20004f21670 */
[----:B------:R0:W-:Y:S01]  /*5490*/  @!P3 STG.E.U8 desc[UR20][R18.64+0x21], R5 ;  /* 0x000021051200b986 */ /* 0x0001e2000c101114 */
[----:B------:R-:W-:-:S02]  /*54a0*/  ISETP.LT.OR P2, PT, R6, 0x9, !P2 ;  /* 0x000000090600780c */ /* 0x000fc40005741670 */
[C---:B------:R-:W-:Y:S01]  /*54b0*/  ISETP.GE.AND P3, PT, R26.reuse, 0x31, PT ;  /* 0x000000311a00780c */ /* 0x040fe20003f66270 */
[----:B------:R-:W-:Y:S01]  /*54c0*/  @!P6 STG.E.U8 desc[UR20][R16.64+0x28], R65 ;  /* 0x000028411000e986 */ /* 0x000fe2000c101114 */
[----:B------:R-:W-:Y:S02]  /*54d0*/  ISETP.GE.AND P0, PT, R26, 0x32, PT ;  /* 0x000000321a00780c */ /* 0x000fe40003f06270 */
[----:B------:R-:W-:Y:S01]  /*54e0*/  F2FP.SATFINITE.E4M3.F32.PACK_AB_MERGE_C R63, RZ, R63, RZ ;  /* 0x0000003fff3f723e */ /* 0x000fe200048070ff */
[----:B------:R1:W-:Y:S01]  /*54f0*/  @!P5 STG.E.U8 desc[UR20][R16.64+0x29], R25 ;  /* 0x000029191000d986 */ /* 0x0003e2000c101114 */
[C---:B------:R-:W-:Y:S02]  /*5500*/  ISETP.LT.OR P5, PT, R6.reuse, 0x1, !P3 ;  /* 0x000000010600780c */ /* 0x040fe40005fa1670 */
[----:B------:R-:W-:Y:S02]  /*5510*/  ISETP.LT.OR P6, PT, R6, 0x1, !P0 ;  /* 0x000000010600780c */ /* 0x000fe400047c1670 */
[----:B0-----:R-:W-:Y:S01]  /*5520*/  F2FP.SATFINITE.E4M3.F32.PACK_AB_MERGE_C R5, RZ, R62, RZ ;  /* 0x0000003eff05723e */ /* 0x001fe200048070ff */
[----:B------:R-:W-:Y:S01]  /*5530*/  @!P2 STG.E.U8 desc[UR20][R18.64+0x28], R63 ;  /* 0x0000283f1200a986 */ /* 0x000fe2000c101114 */
[----:B------:R-:W-:-:S02]  /*5540*/  F2FP.SATFINITE.E4M3.F32.PACK_AB_MERGE_C R61, RZ, R61, RZ ;  /* 0x0000003dff3d723e */ /* 0x000fc400048070ff */
[----:B------:R-:W-:Y:S01]  /*5550*/  ISETP.GE.AND P2, PT, R26, 0x3a, PT ;  /* 0x0000003a1a00780c */ /* 0x000fe20003f46270 */
[----:B------:R0:W-:Y:S01]  /*5560*/  @!P1 STG.E.U8 desc[UR20][R18.64+0x29], R5 ;  /* 0x0000290512009986 */ /* 0x0001e2000c101114 */
[----:B------:R-:W-:Y:S02]  /*5570*/  ISETP.LT.OR P1, PT, R6, 0x9, !P3 ;  /* 0x000000090600780c */ /* 0x000fe40005f21670 */
[----:B-1----:R-:W-:Y:S01]  /*5580*/  F2FP.SATFINITE.E4M3.F32.PACK_AB_MERGE_C R25, RZ, R60, RZ ;  /* 0x0000003cff19723e */ /* 0x002fe200048070ff */
[----:B------:R-:W-:Y:S01]  /*5590*/  @!P5 STG.E.U8 desc[UR20][R16.64+0x30], R61 ;  /* 0x0000303d1000d986 */ /* 0x000fe2000c101114 */
[----:B------:R-:W-:Y:S02]  /*55a0*/  ISETP.GE.AND P3, PT, R26, 0x39, PT ;  /* 0x000000391a00780c */ /* 0x000fe40003f66270 */
[C---:B------:R-:W-:Y:S01]  /*55b0*/  ISETP.LT.OR P0, PT, R6.reuse, 0x9, !P0 ;  /* 0x000000090600780c */ /* 0x040fe20004701670 */
[----:B------:R1:W-:Y:S01]  /*55c0*/  @!P6 STG.E.U8 desc[UR20][R16.64+0x31], R25 ;  /* 0x000031191000e986 */ /* 0x0003e2000c101114 */
[----:B------:R-:W-:-:S02]  /*55d0*/  ISETP.LT.OR P5, PT, R6, 0x1, !P3 ;  /* 0x000000010600780c */ /* 0x000fc40005fa1670 */
[C---:B------:R-:W-:Y:S02]  /*55e0*/  ISETP.LT.OR P6, PT, R6.reuse, 0x1, !P2 ;  /* 0x000000010600780c */ /* 0x040fe400057c1670 */
[C---:B------:R-:W-:Y:S02]  /*55f0*/  ISETP.LT.OR P3, PT, R6.reuse, 0x9, !P3 ;  /* 0x000000090600780c */ /* 0x040fe40005f61670 */
[----:B------:R-:W-:Y:S02]  /*5600*/  ISETP.LT.OR P2, PT, R6, 0x9, !P2 ;  /* 0x000000090600780c */ /* 0x000fe40005741670 */
[----:B------:R-:W-:Y:S02]  /*5610*/  F2FP.SATFINITE.E4M3.F32.PACK_AB_MERGE_C R59, RZ, R59, RZ ;  /* 0x0000003bff3b723e */ /* 0x000fe400048070ff */
[----:B0-----:R-:W-:Y:S02]  /*5620*/  F2FP.SATFINITE.E4M3.F32.PACK_AB_MERGE_C R5, RZ, R58, RZ ;  /* 0x0000003aff05723e */ /* 0x001fe400048070ff */
[----:B------:R-:W-:Y:S01]  /*5630*/  F2FP.SATFINITE.E4M3.F32.PACK_AB_MERGE_C R57, RZ, R57, RZ ;  /* 0x00000039ff39723e */ /* 0x000fe200048070ff */
[----:B------:R0:W-:Y:S01]  /*5640*/  @!P1 STG.E.U8 desc[UR20][R18.64+0x30], R59 ;  /* 0x0000303b12009986 */ /* 0x0001e2000c101114 */
[----:B-1----:R-:W-:-:S02]  /*5650*/  F2FP.SATFINITE.E4M3.F32.PACK_AB_MERGE_C R25, RZ, R56, RZ ;  /* 0x00000038ff19723e */ /* 0x002fc400048070ff */
[----:B------:R-:W-:Y:S01]  /*5660*/  F2FP.SATFINITE.E4M3.F32.PACK_AB_MERGE_C R23, RZ, R23, RZ ;  /* 0x00000017ff17723e */ /* 0x000fe200048070ff */
[----:B------:R0:W-:Y:S01]  /*5670*/  @!P0 STG.E.U8 desc[UR20][R18.64+0x31], R5 ;  /* 0x0000310512008986 */ /* 0x0001e2000c101114 */
[----:B------:R-:W-:-:S03]  /*5680*/  F2FP.SATFINITE.E4M3.F32.PACK_AB_MERGE_C R27, RZ, R22, RZ ;  /* 0x00000016ff1b723e */ /* 0x000fc600048070ff */
[----:B------:R0:W-:Y:S04]  /*5690*/  @!P5 STG.E.U8 desc[UR20][R16.64+0x38], R57 ;  /* 0x000038391000d986 */ /* 0x0001e8000c101114 */
[----:B------:R0:W-:Y:S04]  /*56a0*/  @!P6 STG.E.U8 desc[UR20][R16.64+0x39], R25 ;  /* 0x000039191000e986 */ /* 0x0001e8000c101114 */
[----:B------:R0:W-:Y:S04]  /*56b0*/  @!P3 STG.E.U8 desc[UR20][R18.64+0x38], R23 ;  /* 0x000038171200b986 */ /* 0x0001e8000c101114 */
[----:B------:R0:W-:Y:S02]  /*56c0*/  @!P2 STG.E.U8 desc[UR20][R18.64+0x39], R27 ;  /* 0x0000391b1200a986 */ /* 0x0001e4000c101114 */
.L_x_106:
[----:B------:R-:W-:Y:S05]  /*56d0*/  BSYNC B0 ;  /* 0x0000000000007941 */ /* 0x000fea0003800000 */
.L_x_40:
[C---:B------:R-:W-:Y:S01]  /*56e0*/  LEA R2, P0, R8.reuse, R2, 0x1 ;  /* 0x0000000208027211 */ /* 0x040fe200078008ff */
[----:B------:R-:W-:Y:S01]  /*56f0*/  ULDC.64 UR6, c[0x0][0x650] ;  /* 0x0001940000067ab9 */ /* 0x000fe20000000a00 */
[----:B-----5:R-:W-:Y:S01]  /*5700*/  IMAD.U32 R4, RZ, RZ, UR16 ;  /* 0x00000010ff047e24 */ /* 0x020fe2000f8e00ff */
[----:B0-----:R-:W-:Y:S01]  /*5710*/  PRMT R16, RZ, 0x7610, R16 ;  /* 0x00007610ff107816 */ /* 0x001fe20000000010 */
[----:B------:R-:W-:Y:S01]  /*5720*/  IMAD.MOV.U32 R6, RZ, RZ, -0x1 ;  /* 0xffffffffff067424 */ /* 0x000fe200078e00ff */
[----:B------:R-:W-:Y:S01]  /*5730*/  LEA.HI.X R3, R8, R3, R0, 0x1, P0 ;  /* 0x0000000308037211 */ /* 0x000fe200000f0c00 */
[----:B------:R0:W-:Y:S01]  /*5740*/  SYNCS.ARRIVE.TRANS64.A1T0 RZ, [R4+UR23], RZ ;  /* 0x000000ff04ff79a7 */ /* 0x0001e20008100017 */
[----:B------:R-:W-:Y:S01]  /*5750*/  ISETP.GE.U32.AND P0, PT, R2, UR6, PT ;  /* 0x0000000602007c0c */ /* 0x000fe2000bf06070 */
[----:B------:R-:W-:-:S03]  /*5760*/  IMAD.MOV.U32 R5, RZ, RZ, -0x1 ;  /* 0xffffffffff057424 */ /* 0x000fc600078e00ff */
[----:B------:R-:W-:Y:S01]  /*5770*/  ISETP.GE.U32.AND.EX P0, PT, R3, UR7, PT, P0 ;  /* 0x0000000703007c0c */ /* 0x000fe2000bf06100 */
[----:B0-----:R-:W-:-:S12]  /*5780*/  IMAD.MOV.U32 R4, RZ, RZ, -0x1 ;  /* 0xffffffffff047424 */ /* 0x001fd800078e00ff */
[----:B------:R-:W-:Y:S05]  /*5790*/  @P0 BRA `(.L_x_107) ;  /* 0x0000000400600947 */ /* 0x000fea0003800000 */
[----:B------:R-:W0:Y:S01]  /*57a0*/  S2R R28, SR_CTAID.X ;  /* 0x00000000001c7919 */ /* 0x000e220000002500 */
[----:B------:R-:W5:Y:S01]  /*57b0*/  LDC.64 R22, c[0x0][0x628] ;  /* 0x00018a00ff167b82 */ /* 0x000f620000000a00 */
[----:B------:R-:W-:Y:S01]  /*57c0*/  ULDC UR6, c[0x0][0x150] ;  /* 0x0000540000067ab9 */ /* 0x000fe20000000800 */
[----:B-1----:R-:W-:Y:S01]  /*57d0*/  IMAD.MOV.U32 R18, RZ, RZ, R2 ;  /* 0x000000ffff127224 */ /* 0x002fe200078e0002 */
[----:B------:R-:W1:Y:S01]  /*57e0*/  S2R R30, SR_CTAID.Y ;  /* 0x00000000001e7919 */ /* 0x000e620000002600 */
[----:B------:R-:W-:-:S04]  /*57f0*/  IMAD.MOV.U32 R19, RZ, RZ, R3 ;  /* 0x000000ffff137224 */ /* 0x000fc800078e0003 */
[----:B------:R-:W1:Y:S08]  /*5800*/  LDC R31, c[0x0][0x144] ;  /* 0x00005100ff1f7b82 */ /* 0x000e700000000800 */
[----:B------:R-:W1:Y:S08]  /*5810*/  LDC R6, c[0x0][0x630] ;  /* 0x00018c00ff067b82 */ /* 0x000e700000000800 */
[----:B------:R-:W1:Y:S01]  /*5820*/  LDC.64 R26, c[0x0][0x620] ;  /* 0x00018800ff1a7b82 */ /* 0x000e620000000a00 */
[----:B-----5:R-:W-:-:S04]  /*5830*/  ISETP.NE.U32.AND P0, PT, R22, RZ, PT ;  /* 0x000000ff1600720c */ /* 0x020fc80003f05070 */
[----:B------:R-:W-:Y:S02]  /*5840*/  ISETP.NE.AND.EX P0, PT, R23, RZ, PT, P0 ;  /* 0x000000ff1700720c */ /* 0x000fe40003f05300 */
[----:B0-----:R-:W-:-:S05]  /*5850*/  I2FP.F32.U32 R4, R28 ;  /* 0x0000001c00047245 */ /* 0x001fca0000201000 */
[----:B------:R-:W-:-:S04]  /*5860*/  FMUL R4, R4, UR6 ;  /* 0x0000000604047c20 */ /* 0x000fc80008400000 */
[----:B------:R0:W0:Y:S02]  /*5870*/  F2I.U32.TRUNC.NTZ R29, R4 ;  /* 0x00000004001d7305 */ /* 0x000024000020f000 */
[----:B------:R-:W-:Y:S05]  /*5880*/  @!P0 BRA `(.L_x_108) ;  /* 0x0000000000288947 */ /* 0x000fea0003800000 */
[----:B------:R-:W5:Y:S02]  /*5890*/  LDC R5, c[0x0][0x634] ;  /* 0x00018d00ff057b82 */ /* 0x000f640000000800 */
[----:B-----5:R-:W-:-:S05]  /*58a0*/  IADD3 R19, P0, R2, R5, RZ ;  /* 0x0000000502137210 */ /* 0x020fca0007f1e0ff */
[----:B--234-:R-:W-:-:S04]  /*58b0*/  IMAD.X R25, RZ, RZ, R3, P0 ;  /* 0x000000ffff197224 */ /* 0x01cfc800000e0603 */
[----:B0-----:R-:W-:-:S04]  /*58c0*/  IMAD.WIDE.U32 R4, R25, R22, RZ ;  /* 0x0000001619047225 */ /* 0x001fc800078e00ff */
[----:B------:R-:W-:-:S04]  /*58d0*/  IMAD.WIDE.U32 R16, P0, R19, R23, R4 ;  /* 0x0000001713107225 */ /* 0x000fc80007800004 */
[----:B------:R-:W-:-:S04]  /*58e0*/  IMAD.WIDE.U32 R4, R19, R22, RZ ;  /* 0x0000001613047225 */ /* 0x000fc800078e00ff */
[----:B------:R-:W-:Y:S01]  /*58f0*/  IMAD.X R19, RZ, RZ, RZ, P0 ;  /* 0x000000ffff137224 */ /* 0x000fe200000e06ff */
[----:B------:R-:W-:Y:S01]  /*5900*/  IADD3 RZ, P0, R5, R16, RZ ;  /* 0x0000001005ff7210 */ /* 0x000fe20007f1e0ff */
[----:B------:R-:W-:-:S04]  /*5910*/  IMAD.MOV.U32 R18, RZ, RZ, R17 ;  /* 0x000000ffff127224 */ /* 0x000fc800078e0011 */
[----:B------:R-:W-:-:S08]  /*5920*/  IMAD.WIDE.U32.X R18, R25, R23, R18, P0 ;  /* 0x0000001719127225 */ /* 0x000fd000000e0412 */
.L_x_108:
[-CC-:B-1234-:R-:W-:Y:S01]  /*5930*/  SHF.R.U64 R24, R18, R6.reuse, R19.reuse ;  /* 0x0000000612187219 */ /* 0x19efe20000001213 */
[----:B------:R-:W1:Y:S01]  /*5940*/  LDC.64 R34, c[0x0][0x640] ;  /* 0x00019000ff227b82 */ /* 0x000e620000000a00 */
[----:B0-----:R-:W-:Y:S01]  /*5950*/  SHF.R.U32.HI R4, RZ, R6, R19 ;  /* 0x00000006ff047219 */ /* 0x001fe20000011613 */
[----:B------:R-:W-:Y:S01]  /*5960*/  IMAD.MOV R29, RZ, RZ, -R29 ;  /* 0x000000ffff1d7224 */ /* 0x000fe200078e0a1d */
[----:B------:R-:W-:Y:S01]  /*5970*/  IADD3 R17, P0, RZ, -R24, RZ ;  /* 0x80000018ff117210 */ /* 0x000fe20007f1e0ff */
[----:B------:R-:W-:Y:S01]  /*5980*/  ULDC UR6, c[0x0][0x154] ;  /* 0x0000550000067ab9 */ /* 0x000fe20000000800 */
[----:B------:R-:W-:Y:S02]  /*5990*/  IMAD.MOV.U32 R19, RZ, RZ, 0x1 ;  /* 0x00000001ff137424 */ /* 0x000fe400078e00ff */
[----:B------:R-:W-:Y:S01]  /*59a0*/  IMAD R29, R31, R29, R28 ;  /* 0x0000001d1f1d7224 */ /* 0x000fe200078e021c */
[----:B------:R-:W0:Y:S01]  /*59b0*/  LDC R16, c[0x0][0x618] ;  /* 0x00018600ff107b82 */ /* 0x000e220000000800 */
[----:B------:R-:W-:-:S04]  /*59c0*/  IMAD.X R5, RZ, RZ, ~R4, P0 ;  /* 0x000000ffff057224 */ /* 0x000fc800000e0e04 */
[-C--:B------:R-:W-:Y:S02]  /*59d0*/  IMAD R6, R5, R26.reuse, RZ ;  /* 0x0000001a05067224 */ /* 0x080fe400078e02ff */
[C---:B------:R-:W-:Y:S01]  /*59e0*/  IMAD.WIDE.U32 R4, R17.reuse, R26, R2 ;  /* 0x0000001a11047225 */ /* 0x040fe200078e0002 */
[----:B------:R-:W2:Y:S03]  /*59f0*/  LDC R18, c[0x0][0x608] ;  /* 0x00018200ff127b82 */ /* 0x000ea60000000800 */
[----:B------:R-:W-:Y:S01]  /*5a00*/  IMAD R17, R17, R27, R6 ;  /* 0x0000001b11117224 */ /* 0x000fe200078e0206 */
[----:B------:R-:W-:-:S03]  /*5a10*/  I2FP.F32.U32 R6, R30 ;  /* 0x0000001e00067245 */ /* 0x000fc60000201000 */
[----:B------:R-:W-:Y:S01]  /*5a20*/  IMAD.IADD R5, R5, 0x1, R17 ;  /* 0x0000000105057824 */ /* 0x000fe200078e0211 */
[----:B------:R-:W3:Y:S01]  /*5a30*/  LDC R32, c[0x0][0x658] ;  /* 0x00019600ff207b82 */ /* 0x000ee20000000800 */
[----:B-1----:R-:W-:Y:S01]  /*5a40*/  ISETP.NE.U32.AND P0, PT, R34, RZ, PT ;  /* 0x000000ff2200720c */ /* 0x002fe20003f05070 */
[----:B------:R-:W-:-:S03]  /*5a50*/  IMAD.MOV.U32 R17, RZ, RZ, -0x1 ;  /* 0xffffffffff117424 */ /* 0x000fc600078e00ff */
[----:B------:R-:W-:-:S03]  /*5a60*/  ISETP.NE.AND.EX P0, PT, R35, RZ, PT, P0 ;  /* 0x000000ff2300720c */ /* 0x000fc60003f05300 */
[----:B------:R-:W1:Y:S01]  /*5a70*/  LDC R27, c[0x0][0x148] ;  /* 0x00005200ff1b7b82 */ /* 0x000e620000000800 */
[-CC-:B0-----:R-:W-:Y:S02]  /*5a80*/  SHF.R.U64 R22, R4, R16.reuse, R5.reuse ;  /* 0x0000001004167219 */ /* 0x181fe40000001205 */
[----:B------:R-:W-:Y:S01]  /*5a90*/  SHF.R.U32.HI R5, RZ, R16, R5 ;  /* 0x00000010ff057219 */ /* 0x000fe20000011605 */
[----:B------:R-:W-:-:S04]  /*5aa0*/  FMUL R16, R6, UR6 ;  /* 0x0000000606107c20 */ /* 0x000fc80008400000 */
[----:B------:R-:W0:Y:S01]  /*5ab0*/  LDC R28, c[0x0][0x600] ;  /* 0x00018000ff1c7b82 */ /* 0x000e220000000800 */
[----:B------:R4:W0:Y:S01]  /*5ac0*/  F2I.U32.TRUNC.NTZ R25, R16 ;  /* 0x0000001000197305 */ /* 0x000822000020f000 */
[-CC-:B--2---:R-:W-:Y:S02]  /*5ad0*/  SHF.R.U64 R6, R22, R18.reuse, R5.reuse ;  /* 0x0000001216067219 */ /* 0x184fe40000001205 */
[----:B------:R-:W-:-:S04]  /*5ae0*/  SHF.R.U32.HI R5, RZ, R18, R5 ;  /* 0x00000012ff057219 */ /* 0x000fc80000011605 */
[----:B------:R-:W2:Y:S01]  /*5af0*/  LDC R33, c[0x0][0x648] ;  /* 0x00019200ff217b82 */ /* 0x000ea20000000800 */
[-CC-:B---3--:R-:W-:Y:S02]  /*5b00*/  SHF.R.U64 R26, R6, R32.reuse, R5.reuse ;  /* 0x00000020061a7219 */ /* 0x188fe40000001205 */
[-C--:B------:R-:W-:Y:S02]  /*5b10*/  SHF.L.U32 R17, R17, R32.reuse, RZ ;  /* 0x0000002011117219 */ /* 0x080fe400000006ff */
[-C--:B------:R-:W-:Y:S01]  /*5b20*/  SHF.R.U32.HI R5, RZ, R32.reuse, R5 ;  /* 0x00000020ff057219 */ /* 0x080fe20000011605 */
[----:B------:R-:W-:Y:S01]  /*5b30*/  IMAD.MOV.U32 R4, RZ, RZ, R26 ;  /* 0x000000ffff047224 */ /* 0x000fe200078e001a */
[----:B------:R-:W-:Y:S01]  /*5b40*/  SHF.L.U32 R32, R19, R32, RZ ;  /* 0x0000002013207219 */ /* 0x000fe200000006ff */
[----:B------:R-:W3:Y:S01]  /*5b50*/  LDC R36, c[0x0][0x638] ;  /* 0x00018e00ff247b82 */ /* 0x000ee20000000800 */
[----:B------:R-:W-:-:S07]  /*5b60*/  LOP3.LUT R31, RZ, R17, RZ, 0x33, !PT ;  /* 0x00000011ff1f7212 */ /* 0x000fce00078e33ff */
[----:B------:R-:W0:Y:S01]  /*5b70*/  LDC R37, c[0x0][0x610] ;  /* 0x00018400ff257b82 */ /* 0x000e220000000800 */
[----:B----4-:R-:W-:Y:S05]  /*5b80*/  @!P0 BRA `(.L_x_109) ;  /* 0x0000000000288947 */ /* 0x010fea0003800000 */
[----:B------:R-:W4:Y:S02]  /*5b90*/  LDC R19, c[0x0][0x64c] ;  /* 0x00019300ff137b82 */ /* 0x000f240000000800 */
[----:B----4-:R-:W-:-:S05]  /*5ba0*/  IADD3 R19, P0, R26, R19, RZ ;  /* 0x000000131a137210 */ /* 0x010fca0007f1e0ff */
        /* <DEDUP_REMOVED lines=8> */
.L_x_109:
[----:B--2---:R-:W-:Y:S01]  /*5c30*/  SHF.R.U64 R4, R4, R33, R5 ;  /* 0x0000002104047219 */ /* 0x004fe20000001205 */
[----:B0-----:R-:W-:Y:S01]  /*5c40*/  VIADD R19, R28, 0xffffffff ;  /* 0xffffffff1c137836 */ /* 0x001fe20000000000 */
[----:B------:R-:W-:Y:S01]  /*5c50*/  LOP3.LUT R17, R6, R31, RZ, 0xc0, !PT ;  /* 0x0000001f06117212 */ /* 0x000fe200078ec0ff */
[----:B------:R-:W-:Y:S02]  /*5c60*/  IMAD.MOV R25, RZ, RZ, -R25 ;  /* 0x000000ffff197224 */ /* 0x000fe400078e0a19 */
[----:B------:R-:W-:Y:S02]  /*5c70*/  IMAD.MOV R5, RZ, RZ, -R4 ;  /* 0x000000ffff057224 */ /* 0x000fe400078e0a04 */
[----:B------:R-:W-:Y:S01]  /*5c80*/  IMAD R6, R32, R4, R17 ;  /* 0x0000000420067224 */ /* 0x000fe200078e0211 */
[----:B------:R-:W-:Y:S01]  /*5c90*/  LOP3.LUT R17, R22, R19, RZ, 0xc0, !PT ;  /* 0x0000001316117212 */ /* 0x000fe200078ec0ff */
[----:B-1----:R-:W-:Y:S02]  /*5ca0*/  @P4 IMAD R29, R27, R25, R30 ;  /* 0x000000191b1d4224 */ /* 0x002fe400078e021e */
[----:B---3--:R-:W-:-:S02]  /*5cb0*/  IMAD R4, R5, R36, R26 ;  /* 0x0000002405047224 */ /* 0x008fc400078e021a */
[----:B------:R-:W-:Y:S02]  /*5cc0*/  IMAD R6, R6, R37, R29 ;  /* 0x0000002506067224 */ /* 0x000fe400078e021d */
[----:B------:R-:W-:Y:S02]  /*5cd0*/  IMAD R5, R4, R28, R17 ;  /* 0x0000001c04057224 */ /* 0x000fe400078e0211 */
[----:B------:R-:W-:-:S03]  /*5ce0*/  IMAD.MOV.U32 R16, RZ, RZ, 0x1 ;  /* 0x00000001ff107424 */ /* 0x000fc600078e00ff */
[----:B------:R-:W-:Y:S02]  /*5cf0*/  SEL R4, R5, R6, !P4 ;  /* 0x0000000605047207 */ /* 0x000fe40006000000 */
[----:B------:R-:W-:Y:S01]  /*5d00*/  SEL R6, R6, R5, !P4 ;  /* 0x0000000506067207 */ /* 0x000fe20006000000 */
[----:B------:R-:W-:-:S07]  /*5d10*/  IMAD.MOV.U32 R5, RZ, RZ, R24 ;  /* 0x000000ffff057224 */ /* 0x000fce00078e0018 */
.L_x_107:
[----:B------:R-:W-:Y:S02]  /*5d20*/  LOP3.LUT P0, RZ, R16, 0xff, RZ, 0xc0, !PT ;  /* 0x000000ff10ff7812 */ /* 0x000fe4000780c0ff */
[----:B------:R-:W-:-:S11]  /*5d30*/  LOP3.LUT R87, R87, 0x1, RZ, 0x3c, !PT ;  /* 0x0000000157577812 */ /* 0x000fd600078e3cff */
[----:B------:R-:W-:Y:S05]  /*5d40*/  @P0 BRA `(.L_x_110) ;  /* 0xffffffc000000947 */ /* 0x000fea000383ffff */
[----:B------:R-:W-:Y:S05]  /*5d50*/  EXIT ;  /* 0x000000000000794d */ /* 0x000fea0003800000 */
.L_x_18:
[----:B------:R-:W-:-:S08]  /*5d60*/  ISETP.NE.AND P0, PT, R18, RZ, PT ;  /* 0x000000ff1200720c */ /* 0x000fd00003f05270 */
[----:B--23-5:R-:W0:-:S00]  /*5d70*/  USETMAXREG.DEALLOC.CTAPOOL 0x28 ;  /* 0x00000028000079c8 */ /* 0x02ce0000080e0500 */
[----:B------:R-:W-:Y:S05]  /*5d80*/  @P0 EXIT ;  /* 0x000000000000094d */ /* 0x000fea0003800000 */
[----:B0-----:R-:W-:Y:S01]  /*5d90*/  LOP3.LUT P0, RZ, R20, 0xff, RZ, 0xc0, !PT ;  /* 0x000000ff14ff7812 */ /* 0x001fe2000780c0ff */
[----:B------:R-:W-:Y:S02]  /*5da0*/  IMAD.MOV.U32 R13, RZ, RZ, 0x1 ;  /* 0x00000001ff0d7424 */ /* 0x000fe400078e00ff */
[----:B------:R-:W-:-:S10]  /*5db0*/  IMAD.MOV.U32 R12, RZ, RZ, RZ ;  /* 0x000000ffff0c7224 */ /* 0x000fd400078e00ff */
[----:B------:R-:W-:Y:S05]  /*5dc0*/  @!P0 BRA `(.L_x_111) ;  /* 0x0000000c001c8947 */ /* 0x000fea0003800000 */
[----:B------:R-:W0:Y:S01]  /*5dd0*/  S2UR UR15, SR_CgaCtaId ;  /* 0x00000000000f79c3 */ /* 0x000e220000008800 */
[----:B------:R-:W-:Y:S01]  /*5de0*/  LOP3.LUT P0, RZ, R11, 0x1f, RZ, 0xc0, !PT ;  /* 0x0000001f0bff7812 */ /* 0x000fe2000780c0ff */
[----:B------:R-:W-:Y:S01]  /*5df0*/  ULDC UR6, c[0x0][0x658] ;  /* 0x0001960000067ab9 */ /* 0x000fe20000000800 */
[----:B------:R-:W-:Y:S01]  /*5e00*/  UMOV UR7, 0xffffffff ;  /* 0xffffffff00077882 */ /* 0x000fe20000000000 */
[----:B------:R-:W-:Y:S01]  /*5e10*/  BSSY B0, `(.L_x_111) ;  /* 0x00000c2000007945 */ /* 0x000fe20003800000 */
[----:B------:R-:W-:Y:S01]  /*5e20*/  USHF.L.U32 UR7, UR7, UR6, URZ ;  /* 0x0000000607077299 */ /* 0x000fe2000800063f */
[C---:B------:R-:W-:Y:S01]  /*5e30*/  ISETP.NE.AND P2, PT, R10.reuse, RZ, PT ;  /* 0x000000ff0a00720c */ /* 0x040fe20003f45270 */
[----:B------:R-:W-:Y:S01]  /*5e40*/  IMAD.MOV.U32 R15, RZ, RZ, 0x1 ;  /* 0x00000001ff0f7424 */ /* 0x000fe200078e00ff */
[----:B------:R-:W-:Y:S01]  /*5e50*/  ISETP.NE.OR P0, PT, R10, RZ, !P0 ;  /* 0x000000ff0a00720c */ /* 0x000fe20004705670 */
[----:B------:R-:W-:Y:S01]  /*5e60*/  IMAD.MOV.U32 R13, RZ, RZ, 0x1 ;  /* 0x00000001ff0d7424 */ /* 0x000fe200078e00ff */
[----:B------:R-:W-:Y:S01]  /*5e70*/  LOP3.LUT R14, R7, 0x2, RZ, 0xfc, !PT ;  /* 0x00000002070e7812 */ /* 0x000fe200078efcff */
[----:B------:R-:W-:Y:S01]  /*5e80*/  IMAD.MOV.U32 R12, RZ, RZ, RZ ;  /* 0x000000ffff0c7224 */ /* 0x000fe200078e00ff */
[----:B------:R-:W-:Y:S01]  /*5e90*/  ULDC UR5, c[0x0][0x600] ;  /* 0x0001800000057ab9 */ /* 0x000fe20000000800 */
[----:B------:R-:W-:Y:S01]  /*5ea0*/  UMOV UR8, 0x1 ;  /* 0x0000000100087882 */ /* 0x000fe20000000000 */
[----:B------:R-:W-:-:S02]  /*5eb0*/  UIADD3 UR24, UR13, 0x1, URZ ;  /* 0x000000010d187890 */ /* 0x000fc4000fffe03f */
[----:B------:R-:W-:Y:S02]  /*5ec0*/  UIADD3 UR18, UR5, -0x1, URZ ;  /* 0xffffffff05127890 */ /* 0x000fe4000fffe03f */
[----:B------:R-:W-:Y:S02]  /*5ed0*/  USHF.L.U32 UR20, UR8, UR6, URZ ;  /* 0x0000000608147299 */ /* 0x000fe4000800063f */
[----:B------:R-:W-:Y:S01]  /*5ee0*/  ULOP3.LUT UR19, URZ, UR7, URZ, 0x33, !UPT ;  /* 0x000000073f137292 */ /* 0x000fe2000f8e333f */
[----:B------:R-:W-:Y:S01]  /*5ef0*/  ULDC.64 UR22, c[0x0][0x198] ;  /* 0x0000660000167ab9 */ /* 0x000fe20000000a00 */
[----:B0-----:R-:W-:Y:S02]  /*5f00*/  USHF.L.U32 UR4, UR15, 0x5, URZ ;  /* 0x000000050f047899 */ /* 0x001fe4000800063f */
[----:B------:R-:W-:Y:S02]  /*5f10*/  USHF.L.U32 UR15, UR15, 0xa, URZ ;  /* 0x0000000a0f0f7899 */ /* 0x000fe4000800063f */
[----:B------:R-:W-:-:S12]  /*5f20*/  ULOP3.LUT UR14, UR4, 0x20, URZ, 0xc0, !UPT ;  /* 0x00000020040e7892 */ /* 0x000fd8000f8ec03f */
.L_x_123:
[----:B------:R-:W-:-:S03]  /*5f30*/  UMOV UR4, 0xffffffff ;  /* 0xffffffff00047882 */ /* 0x000fc60000000000 */
[----:B------:R-:W-:Y:S05]  /*5f40*/  BRA.DIV UR4, `(.L_x_112) ;  /* 0x0000002e042c7947 */ /* 0x000fea000b800000 */
[----:B------:R-:W-:-:S13]  /*5f50*/  ELECT P1, URZ, PT ;  /* 0x00000000003f782f */ /* 0x000fda0003820000 */
.L_x_188:
[----:B------:R-:W0:Y:S01]  /*5f60*/  LDC R10, c[0x0][0x28c] ;  /* 0x0000a300ff0a7b82 */ /* 0x000e220000000800 */
[----:B------:R-:W-:Y:S01]  /*5f70*/  BSSY B1, `(.L_x_113) ;  /* 0x0000038000017945 */ /* 0x000fe20003800000 */
[----:B0-----:R-:W-:-:S13]  /*5f80*/  ISETP.LT.OR P1, PT, R10, 0x1, !P1 ;  /* 0x000000010a00780c */ /* 0x001fda0004f21670 */
[----:B------:R-:W-:Y:S05]  /*5f90*/  @P1 BRA `(.L_x_114) ;  /* 0x0000000000d41947 */ /* 0x000fea0003800000 */
[----:B------:R-:W-:Y:S01]  /*5fa0*/  LEA R16, R4, UR14, 0x6 ;  /* 0x0000000e04107c11 */ /* 0x000fe2000f8e30ff */
[----:B------:R-:W-:Y:S02]  /*5fb0*/  IMAD.SHL.U32 R17, R6, 0x40, RZ ;  /* 0x0000004006117824 */ /* 0x000fe400078e00ff */
[----:B------:R-:W-:Y:S02]  /*5fc0*/  IMAD.MOV.U32 R18, RZ, RZ, RZ ;  /* 0x000000ffff127224 */ /* 0x000fe400078e00ff */
[----:B------:R-:W-:Y:S02]  /*5fd0*/  IMAD.U32 R20, RZ, RZ, UR24 ;  /* 0x00000018ff147e24 */ /* 0x000fe4000f8e00ff */
[----:B------:R-:W-:Y:S02]  /*5fe0*/  IMAD.MOV.U32 R4, RZ, RZ, R13 ;  /* 0x000000ffff047224 */ /* 0x000fe400078e000d */
[----:B------:R-:W-:-:S07]  /*5ff0*/  IMAD.MOV.U32 R6, RZ, RZ, R12 ;  /* 0x000000ffff067224 */ /* 0x000fce00078e000c */
.L_x_118:
[----:B------:R-:W0:Y:S01]  /*6000*/  S2R R11, SR_CgaCtaId ;  /* 0x00000000000b7919 */ /* 0x000e220000008800 */
[----:B------:R-:W-:-:S04]  /*6010*/  MOV R10, 0x400 ;  /* 0x00000400000a7802 */ /* 0x000fc80000000f00 */
[----:B0-----:R-:W-:Y:S02]  /*6020*/  LEA R21, R11, R10, 0x18 ;  /* 0x0000000a0b157211 */ /* 0x001fe400078ec0ff */
[----:B------:R-:W-:Y:S01]  /*6030*/  SHF.L.U32 R10, R4, 0x1f, RZ ;  /* 0x0000001f040a7819 */ /* 0x000fe200000006ff */
[----:B------:R-:W0:Y:S02]  /*6040*/  @!P2 LDC R11, c[0x0][0x500] ;  /* 0x00014000ff0bab82 */ /* 0x000e240000000800 */
[----:B------:R-:W-:-:S04]  /*6050*/  IMAD R19, R6, 0x8, R21 ;  /* 0x0000000806137824 */ /* 0x000fc800078e0215 */
[----:B------:R-:W1:Y:S02]  /*6060*/  SYNCS.PHASECHK.TRANS64.TRYWAIT P1, [R19+URZ+0x1c0], R10 ;  /* 0x0001c00a130075a7 */ /* 0x000e64000802017f */
[----:B-1----:R-:W-:Y:S05]  /*6070*/  @!P1 BRA `(.L_x_115) ;  /* 0x0000002c00009947 */ /* 0x002fea0003800000 */
.L_x_189:
[----:B-1----:R-:W-:Y:S01]  /*6080*/  PRMT R10, R14, 0x9910, RZ ;  /* 0x000099100e0a7816 */ /* 0x002fe200000000ff */
[----:B0-----:R0:W-:Y:S03]  /*6090*/  @!P2 SYNCS.ARRIVE.TRANS64 RZ, [R19+URZ], R11 ;  /* 0x0000000b13ffa9a7 */ /* 0x0011e6000800003f */
[----:B------:R-:W-:-:S13]  /*60a0*/  ISETP.NE.AND P1, PT, R10, 0x2, PT ;  /* 0x000000020a00780c */ /* 0x000fda0003f25270 */
[----:B0-----:R-:W-:Y:S05]  /*60b0*/  @P1 BRA `(.L_x_116) ;  /* 0x0000000000041947 */ /* 0x001fea0003800000 */
[----:B------:R-:W-:Y:S01]  /*60c0*/  BPT.TRAP 0x1 ;  /* 0x000000040000795c */ /* 0x000fe20000300000 */
.L_x_116:
[----:B------:R-:W-:Y:S05]  /*60d0*/  @P0 BRA `(.L_x_117) ;  /* 0x0000000000040947 */ /* 0x000fea0003800000 */
[----:B------:R-:W-:Y:S01]  /*60e0*/  BPT.TRAP 0x1 ;  /* 0x000000040000795c */ /* 0x000fe20000300000 */
.L_x_117:
[----:B------:R-:W-:Y:S01]  /*60f0*/  R2UR UR5, R6 ;  /* 0x00000000060572ca */ /* 0x000fe200000e0000 */
[----:B------:R-:W-:Y:S01]  /*6100*/  VIADD R20, R20, 0xffffffff ;  /* 0xffffffff14147836 */ /* 0x000fe20000000000 */
[----:B------:R-:W-:Y:S01]  /*6110*/  R2UR UR17, R21 ;  /* 0x00000000151172ca */ /* 0x000fe200000e0000 */
[----:B------:R-:W-:Y:S01]  /*6120*/  UIADD3 UR4, UP0, UR22, 0xf0, URZ ;  /* 0x000000f016047890 */ /* 0x000fe2000ff1e03f */
[----:B------:R-:W-:Y:S01]  /*6130*/  R2UR UR9, R19 ;  /* 0x00000000130972ca */ /* 0x000fe200000e0000 */
[----:B------:R-:W-:Y:S01]  /*6140*/  UIADD3 UR26, UP1, UR22, 0x1f0, URZ ;  /* 0x000001f0161a7890 */ /* 0x000fe2000ff3e03f */
[----:B------:R-:W-:Y:S01]  /*6150*/  R2UR UR11, R17 ;  /* 0x00000000110b72ca */ /* 0x000fe200000e0000 */
[----:B------:R-:W-:Y:S01]  /*6160*/  VIADD R6, R6, 0x1 ;  /* 0x0000000106067836 */ /* 0x000fe20000000000 */
[----:B------:R-:W-:Y:S01]  /*6170*/  R2UR UR10, R18 ;  /* 0x00000000120a72ca */ /* 0x000fe200000e0000 */
[----:B------:R-:W-:Y:S01]  /*6180*/  UIADD3.X UR27, URZ, UR23, URZ, UP1, !UPT ;  /* 0x000000173f1b7290 */ /* 0x000fe20008ffe43f */
[----:B------:R-:W-:Y:S01]  /*6190*/  R2UR UR12, R5 ;  /* 0x00000000050c72ca */ /* 0x000fe200000e0000 */
[----:B------:R-:W-:Y:S01]  /*61a0*/  UMOV UR6, 0x0 ;  /* 0x0000000000067882 */ /* 0x000fe20000000000 */
[----:B------:R-:W-:Y:S01]  /*61b0*/  R2UR UR21, R16 ;  /* 0x00000000101572ca */ /* 0x000fe200000e0000 */
[----:B------:R-:W-:Y:S01]  /*61c0*/  USHF.L.U32 UR5, UR5, 0xb, URZ ;  /* 0x0000000b05057899 */ /* 0x000fe2000800063f */
[----:B------:R-:W-:Y:S01]  /*61d0*/  ISETP.GT.AND P3, PT, R20, 0x1, PT ;  /* 0x000000011400780c */ /* 0x000fe20003f64270 */
[----:B------:R-:W-:Y:S01]  /*61e0*/  UMOV UR7, 0x10000000 ;  /* 0x1000000000077882 */ /* 0x000fe20000000000 */
[----:B------:R-:W-:Y:S01]  /*61f0*/  ISETP.NE.AND P1, PT, R6, 0x38, PT ;  /* 0x000000380600780c */ /* 0x000fe20003f25270 */
[----:B------:R-:W-:Y:S01]  /*6200*/  ULOP3.LUT UR8, UR5, 0x400, UR15, 0xf8, !UPT ;  /* 0x0000040005087892 */ /* 0x000fe2000f8ef80f */
[----:B------:R-:W-:Y:S01]  /*6210*/  VIADD R18, R18, 0x20 ;  /* 0x0000002012127836 */ /* 0x000fe20000000000 */
[----:B------:R-:W-:Y:S01]  /*6220*/  UIADD3 UR16, UR17, 0x480, UR5 ;  /* 0x0000048011107890 */ /* 0x000fe2000fffe005 */
[----:B------:R-:W-:Y:S01]  /*6230*/  SEL R11, RZ, 0x1, P1 ;  /* 0x00000001ff0b7807 */ /* 0x000fe20000800000 */
[----:B------:R-:W-:Y:S01]  /*6240*/  UIADD3.X UR5, URZ, UR23, URZ, UP0, !UPT ;  /* 0x000000173f057290 */ /* 0x000fe200087fe43f */
[----:B------:R-:W-:Y:S01]  /*6250*/  SEL R6, R6, RZ, P1 ;  /* 0x000000ff06067207 */ /* 0x000fe20000800000 */
[----:B------:R-:W-:Y:S01]  /*6260*/  UIADD3 UR17, UR17, 0x1c480, UR8 ;  /* 0x0001c48011117890 */ /* 0x000fe2000fffe008 */
[----:B------:R-:W-:Y:S01]  /*6270*/  LOP3.LUT R4, R4, R11, RZ, 0x3c, !PT ;  /* 0x0000000b04047212 */ /* 0x000fe200078e3cff */
[----:B------:R-:W-:Y:S01]  /*6280*/  UMOV UR25, 0x30000 ;  /* 0x0003000000197882 */ /* 0x000fe20000000000 */
[----:B------:R-:W-:-:S04]  /*6290*/  UMOV UR8, UR16 ;  /* 0x0000001000087c82 */ /* 0x000fc80008000000 */
[----:B------:R0:W-:Y:S02]  /*62a0*/  UTMALDG.3D [UR8], [UR4], desc[UR6] ;  /* 0x00000608040075b4 */ /* 0x0001e40008011000 */
[----:B0-----:R-:W-:Y:S01]  /*62b0*/  UMOV UR8, UR17 ;  /* 0x0000001100087c82 */ /* 0x001fe20008000000 */
[----:B------:R-:W-:Y:S02]  /*62c0*/  UMOV UR11, UR21 ;  /* 0x00000015000b7c82 */ /* 0x000fe40008000000 */
[----:B------:R0:W-:Y:S02]  /*62d0*/  UTMALDG.3D.MULTICAST [UR8], [UR26], UR25, desc[UR6] ;  /* 0x000006081a0073b4 */ /* 0x0001e40008011819 */
[----:B0-----:R-:W-:Y:S05]  /*62e0*/  @P3 BRA `(.L_x_118) ;  /* 0xfffffffc00443947 */ /* 0x001fea000383ffff */
.L_x_114:
[----:B------:R-:W-:Y:S05]  /*62f0*/  BSYNC B1 ;  /* 0x0000000000017941 */ /* 0x000fea0003800000 */
.L_x_113:
[----:B------:R-:W-:Y:S01]  /*6300*/  LOP3.LUT P5, RZ, R15, 0xff, RZ, 0xc0, !PT ;  /* 0x000000ff0fff7812 */ /* 0x000fe200078ac0ff */
[----:B------:R-:W-:Y:S01]  /*6310*/  VIADD R11, R12, UR13 ;  /* 0x0000000d0c0b7c36 */ /* 0x000fe20008000000 */
[----:B------:R-:W-:Y:S01]  /*6320*/  ULDC.64 UR4, c[0x0][0x650] ;  /* 0x0001940000047ab9 */ /* 0x000fe20000000a00 */
[----:B------:R-:W-:Y:S01]  /*6330*/  IMAD.U32 R6, RZ, RZ, UR13 ;  /* 0x0000000dff067e24 */ /* 0x000fe2000f8e00ff */
[----:B------:R-:W-:Y:S01]  /*6340*/  UISETP.GE.U32.AND UP0, UPT, UR13, 0x38, UPT ;  /* 0x000000380d00788c */ /* 0x000fe2000bf06070 */
[----:B------:R-:W-:Y:S01]  /*6350*/  BSSY B1, `(.L_x_119) ;  /* 0x000006b000017945 */ /* 0x000fe20003800000 */
[----:B------:R-:W-:Y:S02]  /*6360*/  ISETP.GT.U32.AND P1, PT, R11, 0x37, PT ;  /* 0x000000370b00780c */ /* 0x000fe40003f24070 */
[----:B------:R-:W-:Y:S02]  /*6370*/  PRMT R10, RZ, 0x7610, R10 ;  /* 0x00007610ff0a7816 */ /* 0x000fe4000000000a */
[----:B------:R-:W-:-:S02]  /*6380*/  ISETP.LT.U32.AND P1, PT, R6, 0x38, P1 ;  /* 0x000000380600780c */ /* 0x000fc40000f21070 */
[----:B------:R-:W-:Y:S01]  /*6390*/  PLOP3.LUT P3, PT, PT, PT, UP0, 0x80, 0x0 ;  /* 0x000000000000781c */ /* 0x000fe20003f6f008 */
[----:B------:R-:W0:Y:S01]  /*63a0*/  @P5 S2R R5, SR_CgaCtaId ;  /* 0x0000000000055919 */ /* 0x000e220000008800 */
[----:B------:R-:W-:Y:S02]  /*63b0*/  @P5 MOV R4, 0x400 ;  /* 0x0000040000045802 */ /* 0x000fe40000000f00 */
[----:B------:R-:W-:Y:S02]  /*63c0*/  SEL R6, RZ, 0x1, !P1 ;  /* 0x00000001ff067807 */ /* 0x000fe40004800000 */
[----:B------:R-:W-:Y:S02]  /*63d0*/  PRMT R15, RZ, 0x7610, R15 ;  /* 0x00007610ff0f7816 */ /* 0x000fe4000000000f */
[----:B------:R-:W-:Y:S01]  /*63e0*/  LOP3.LUT R13, R13, R6, RZ, 0x3c, !PT ;  /* 0x000000060d0d7212 */ /* 0x000fe200078e3cff */
[----:B------:R-:W-:Y:S01]  /*63f0*/  IMAD.MOV.U32 R6, RZ, RZ, -0x1 ;  /* 0xffffffffff067424 */ /* 0x000fe200078e00ff */
[----:B0-----:R-:W-:-:S04]  /*6400*/  @P5 LEA R4, R5, R4, 0x18 ;  /* 0x0000000405045211 */ /* 0x001fc800078ec0ff */
[----:B------:R0:W-:Y:S01]  /*6410*/  @P5 SYNCS.ARRIVE.TRANS64.A1T0 RZ, [R4+URZ+0x3b8], RZ ;  /* 0x0003b8ff04ff59a7 */ /* 0x0001e2000810003f */
[----:B------:R-:W-:-:S04]  /*6420*/  IADD3 R2, P5, R2, R8, RZ ;  /* 0x0000000802027210 */ /* 0x000fc80007fbe0ff */
[----:B------:R-:W-:Y:S01]  /*6430*/  ISETP.GE.U32.AND P1, PT, R2, UR4, PT ;  /* 0x0000000402007c0c */ /* 0x000fe2000bf26070 */
[----:B------:R-:W-:Y:S01]  /*6440*/  IMAD.X R3, R3, 0x1, R0, P5 ;  /* 0x0000000103037824 */ /* 0x000fe200028e0600 */
[----:B0-----:R-:W-:-:S04]  /*6450*/  SHF.R.U32.HI R4, RZ, 0x3, R11 ;  /* 0x00000003ff047819 */ /* 0x001fc8000001160b */
[----:B------:R-:W-:Y:S01]  /*6460*/  ISETP.GE.U32.AND.EX P1, PT, R3, UR5, PT, P1 ;  /* 0x0000000503007c0c */ /* 0x000fe2000bf26110 */
[----:B------:R-:W-:-:S04]  /*6470*/  IMAD.WIDE.U32 R4, R4, 0x24924925, RZ ;  /* 0x2492492504047825 */ /* 0x000fc800078e00ff */
[----:B------:R-:W-:Y:S01]  /*6480*/  IMAD R12, R5, -0x38, R11 ;  /* 0xffffffc8050c7824 */ /* 0x000fe200078e020b */
[----:B------:R-:W-:Y:S01]  /*6490*/  @P3 LOP3.LUT R13, R13, 0x1, R5, 0x78, !PT ;  /* 0x000000010d0d3812 */ /* 0x000fe200078e7805 */
[----:B------:R-:W-:Y:S02]  /*64a0*/  IMAD.MOV.U32 R4, RZ, RZ, -0x1 ;  /* 0xffffffffff047424 */ /* 0x000fe400078e00ff */
[----:B------:R-:W-:-:S04]  /*64b0*/  IMAD.MOV.U32 R5, RZ, RZ, -0x1 ;  /* 0xffffffffff057424 */ /* 0x000fc800078e00ff */
[----:B------:R-:W-:Y:S05]  /*64c0*/  @P1 BRA `(.L_x_120) ;  /* 0x00000004004c1947 */ /* 0x000fea0003800000 */
[----:B------:R-:W0:Y:S01]  /*64d0*/  S2R R17, SR_CTAID.X ;  /* 0x0000000000117919 */ /* 0x000e220000002500 */
[----:B------:R-:W-:Y:S01]  /*64e0*/  ULDC.64 UR4, c[0x0][0x628] ;  /* 0x00018a0000047ab9 */ /* 0x000fe20000000a00 */
[----:B------:R-:W1:Y:S01]  /*64f0*/  LDC R18, c[0x0][0x144] ;  /* 0x00005100ff127b82 */ /* 0x000e620000000800 */
[----:B------:R-:W-:Y:S01]  /*6500*/  ISETP.NE.U32.AND P1, PT, RZ, UR4, PT ;  /* 0x00000004ff007c0c */ /* 0x000fe2000bf25070 */
[----:B------:R-:W2:Y:S01]  /*6510*/  S2R R6, SR_CTAID.Y ;  /* 0x0000000000067919 */ /* 0x000ea20000002600 */
[----:B------:R-:W-:Y:S01]  /*6520*/  ULDC UR6, c[0x0][0x150] ;  /* 0x0000540000067ab9 */ /* 0x000fe20000000800 */
[----:B------:R-:W-:Y:S01]  /*6530*/  ULDC UR7, c[0x0][0x630] ;  /* 0x00018c0000077ab9 */ /* 0x000fe20000000800 */
[----:B------:R-:W-:Y:S01]  /*6540*/  ISETP.NE.AND.EX P1, PT, RZ, UR5, PT, P1 ;  /* 0x00000005ff007c0c */ /* 0x000fe2000bf25310 */
[----:B------:R-:W-:Y:S01]  /*6550*/  IMAD.MOV.U32 R4, RZ, RZ, R2 ;  /* 0x000000ffff047224 */ /* 0x000fe200078e0002 */
[----:B0-----:R-:W-:-:S05]  /*6560*/  I2FP.F32.U32 R5, R17 ;  /* 0x0000001100057245 */ /* 0x001fca0000201000 */
[----:B------:R-:W-:Y:S01]  /*6570*/  FMUL R20, R5, UR6 ;  /* 0x0000000605147c20 */ /* 0x000fe20008400000 */
[----:B------:R-:W-:-:S05]  /*6580*/  IMAD.MOV.U32 R5, RZ, RZ, R3 ;  /* 0x000000ffff057224 */ /* 0x000fca00078e0003 */
[----:B--2---:R-:W-:Y:S05]  /*6590*/  @!P1 BRA `(.L_x_121) ;  /* 0x0000000000289947 */ /* 0x004fea0003800000 */
[----:B------:R-:W-:Y:S02]  /*65a0*/  ULDC UR6, c[0x0][0x634] ;  /* 0x00018d0000067ab9 */ /* 0x000fe40000000800 */
[----:B------:R-:W-:-:S05]  /*65b0*/  IADD3 R5, P1, R2, UR6, RZ ;  /* 0x0000000602057c10 */ /* 0x000fca000ff3e0ff */
[----:B------:R-:W-:-:S04]  /*65c0*/  IMAD.X R19, RZ, RZ, R3, P1 ;  /* 0x000000ffff137224 */ /* 0x000fc800008e0603 */
[----:B------:R-:W-:-:S04]  /*65d0*/  IMAD.WIDE.U32 R10, R19, UR4, RZ ;  /* 0x00000004130a7c25 */ /* 0x000fc8000f8e00ff */
[----:B------:R-:W-:-:S04]  /*65e0*/  IMAD.WIDE.U32 R10, P1, R5, UR5, R10 ;  /* 0x00000005050a7c25 */ /* 0x000fc8000f82000a */
[----:B------:R-:W-:-:S04]  /*65f0*/  IMAD.WIDE.U32 R4, R5, UR4, RZ ;  /* 0x0000000405047c25 */ /* 0x000fc8000f8e00ff */
[----:B------:R-:W-:Y:S01]  /*6600*/  IMAD.MOV.U32 R4, RZ, RZ, R11 ;  /* 0x000000ffff047224 */ /* 0x000fe200078e000b */
[----:B------:R-:W-:Y:S01]  /*6610*/  IADD3 RZ, P3, R5, R10, RZ ;  /* 0x0000000a05ff7210 */ /* 0x000fe20007f7e0ff */
[----:B------:R-:W-:-:S04]  /*6620*/  IMAD.X R5, RZ, RZ, RZ, P1 ;  /* 0x000000ffff057224 */ /* 0x000fc800008e06ff */
[----:B------:R-:W-:-:S08]  /*6630*/  IMAD.WIDE.U32.X R4, R19, UR5, R4, P3 ;  /* 0x0000000513047c25 */ /* 0x000fd000098e0404 */
.L_x_121:
[--C-:B------:R-:W-:Y:S01]  /*6640*/  SHF.R.U64 R16, R4, UR7, R5.reuse ;  /* 0x0000000704107c19 */ /* 0x100fe20008001205 */
[----:B------:R-:W0:Y:S01]  /*6650*/  F2I.U32.TRUNC.NTZ R20, R20 ;  /* 0x0000001400147305 */ /* 0x000e22000020f000 */
[----:B------:R-:W-:Y:S01]  /*6660*/  SHF.R.U32.HI R4, RZ, UR7, R5 ;  /* 0x00000007ff047c19 */ /* 0x000fe20008011605 */
[----:B------:R-:W-:Y:S01]  /*6670*/  ULDC.64 UR4, c[0x0][0x620] ;  /* 0x0001880000047ab9 */ /* 0x000fe20000000a00 */
[----:B------:R-:W-:Y:S01]  /*6680*/  IADD3 R11, P1, RZ, -R16, RZ ;  /* 0x80000010ff0b7210 */ /* 0x000fe20007f3e0ff */
[----:B------:R-:W-:Y:S01]  /*6690*/  ULDC.64 UR6, c[0x0][0x640] ;  /* 0x0001900000067ab9 */ /* 0x000fe20000000a00 */
[----:B------:R-:W2:Y:S03]  /*66a0*/  LDC R21, c[0x0][0x148] ;  /* 0x00005200ff157b82 */ /* 0x000ea60000000800 */
[----:B------:R-:W-:Y:S01]  /*66b0*/  IMAD.X R4, RZ, RZ, ~R4, P1 ;  /* 0x000000ffff047224 */ /* 0x000fe200008e0e04 */
[----:B------:R-:W-:-:S03]  /*66c0*/  ISETP.NE.U32.AND P1, PT, RZ, UR6, PT ;  /* 0x00000006ff007c0c */ /* 0x000fc6000bf25070 */
[----:B------:R-:W-:Y:S01]  /*66d0*/  IMAD R10, R4, UR4, RZ ;  /* 0x00000004040a7c24 */ /* 0x000fe2000f8e02ff */
[----:B------:R-:W-:Y:S01]  /*66e0*/  ISETP.NE.AND.EX P1, PT, RZ, UR7, PT, P1 ;  /* 0x00000007ff007c0c */ /* 0x000fe2000bf25310 */
[----:B------:R-:W-:Y:S01]  /*66f0*/  IMAD.WIDE.U32 R4, R11, UR4, R2 ;  /* 0x000000040b047c25 */ /* 0x000fe2000f8e0002 */
[----:B------:R-:W-:-:S03]  /*6700*/  ULDC UR4, c[0x0][0x618] ;  /* 0x0001860000047ab9 */ /* 0x000fc60000000800 */
[----:B------:R-:W-:Y:S01]  /*6710*/  IMAD R11, R11, UR5, R10 ;  /* 0x000000050b0b7c24 */ /* 0x000fe2000f8e020a */
[----:B------:R-:W-:Y:S01]  /*6720*/  ULDC UR5, c[0x0][0x154] ;  /* 0x0000550000057ab9 */ /* 0x000fe20000000800 */
[----:B0-----:R-:W-:Y:S02]  /*6730*/  IMAD.MOV R10, RZ, RZ, -R20 ;  /* 0x000000ffff0a7224 */ /* 0x001fe400078e0a14 */
[----:B------:R-:W-:Y:S02]  /*6740*/  IMAD.IADD R5, R5, 0x1, R11 ;  /* 0x0000000105057824 */ /* 0x000fe400078e020b */
[----:B-1----:R-:W-:Y:S01]  /*6750*/  IMAD R17, R18, R10, R17 ;  /* 0x0000000a12117224 */ /* 0x002fe200078e0211 */
[----:B------:R-:W-:Y:S02]  /*6760*/  I2FP.F32.U32 R10, R6 ;  /* 0x00000006000a7245 */ /* 0x000fe40000201000 */
[--C-:B------:R-:W-:Y:S02]  /*6770*/  SHF.R.U64 R18, R4, UR4, R5.reuse ;  /* 0x0000000404127c19 */ /* 0x100fe40008001205 */
[----:B------:R-:W-:Y:S01]  /*6780*/  SHF.R.U32.HI R5, RZ, UR4, R5 ;  /* 0x00000004ff057c19 */ /* 0x000fe20008011605 */
[----:B------:R-:W-:Y:S01]  /*6790*/  FMUL R10, R10, UR5 ;  /* 0x000000050a0a7c20 */ /* 0x000fe20008400000 */
[----:B------:R-:W-:-:S02]  /*67a0*/  ULDC UR4, c[0x0][0x608] ;  /* 0x0001820000047ab9 */ /* 0x000fc40000000800 */
[--C-:B------:R-:W-:Y:S01]  /*67b0*/  SHF.R.U64 R20, R18, UR4, R5.reuse ;  /* 0x0000000412147c19 */ /* 0x100fe20008001205 */
[----:B------:R0:W1:Y:S01]  /*67c0*/  F2I.U32.TRUNC.NTZ R22, R10 ;  /* 0x0000000a00167305 */ /* 0x000062000020f000 */
[----:B------:R-:W-:Y:S01]  /*67d0*/  SHF.R.U32.HI R5, RZ, UR4, R5 ;  /* 0x00000004ff057c19 */ /* 0x000fe20008011605 */
[----:B------:R-:W-:-:S03]  /*67e0*/  ULDC UR4, c[0x0][0x658] ;  /* 0x0001960000047ab9 */ /* 0x000fc60000000800 */
[--C-:B------:R-:W-:Y:S02]  /*67f0*/  SHF.R.U64 R19, R20, UR4, R5.reuse ;  /* 0x0000000414137c19 */ /* 0x100fe40008001205 */
[----:B------:R-:W-:-:S03]  /*6800*/  SHF.R.U32.HI R23, RZ, UR4, R5 ;  /* 0x00000004ff177c19 */ /* 0x000fc60008011605 */
[----:B------:R-:W-:Y:S02]  /*6810*/  IMAD.MOV.U32 R4, RZ, RZ, R19 ;  /* 0x000000ffff047224 */ /* 0x000fe400078e0013 */
[----:B------:R-:W-:Y:S01]  /*6820*/  IMAD.MOV.U32 R5, RZ, RZ, R23 ;  /* 0x000000ffff057224 */ /* 0x000fe200078e0017 */
[----:B0-----:R-:W-:Y:S06]  /*6830*/  @!P1 BRA `(.L_x_122) ;  /* 0x0000000000289947 */ /* 0x001fec0003800000 */
        /* <DEDUP_REMOVED lines=10> */
.L_x_122:
[----:B------:R-:W-:Y:S01]  /*68e0*/  ULDC UR4, c[0x0][0x648] ;  /* 0x0001920000047ab9 */ /* 0x000fe20000000800 */
[----:B-1----:R-:W-:Y:S01]  /*68f0*/  IMAD.MOV R22, RZ, RZ, -R22 ;  /* 0x000000ffff167224 */ /* 0x002fe200078e0a16 */
[----:B------:R-:W-:Y:S01]  /*6900*/  SHF.R.U64 R5, R4, UR4, R5 ;  /* 0x0000000404057c19 */ /* 0x000fe20008001205 */
[----:B------:R-:W-:Y:S01]  /*6910*/  ULDC UR4, c[0x0][0x638] ;  /* 0x00018e0000047ab9 */ /* 0x000fe20000000800 */
[----:B------:R-:W-:Y:S01]  /*6920*/  LOP3.LUT R4, R20, UR19, RZ, 0xc0, !PT ;  /* 0x0000001314047c12 */ /* 0x000fe2000f8ec0ff */
[----:B--2---:R-:W-:Y:S01]  /*6930*/  @P4 IMAD R17, R21, R22, R6 ;  /* 0x0000001615114224 */ /* 0x004fe200078e0206 */
[----:B------:R-:W-:Y:S01]  /*6940*/  LOP3.LUT R18, R18, UR18, RZ, 0xc0, !PT ;  /* 0x0000001212127c12 */ /* 0x000fe2000f8ec0ff */
[----:B------:R-:W-:Y:S01]  /*6950*/  IMAD.MOV R6, RZ, RZ, -R5 ;  /* 0x000000ffff067224 */ /* 0x000fe200078e0a05 */
[----:B------:R-:W-:Y:S01]  /*6960*/  ULDC UR5, c[0x0][0x610] ;  /* 0x0001840000057ab9 */ /* 0x000fe20000000800 */
[----:B------:R-:W-:Y:S02]  /*6970*/  IMAD R4, R5, UR20, R4 ;  /* 0x0000001405047c24 */ /* 0x000fe4000f8e0204 */
[----:B------:R-:W-:Y:S01]  /*6980*/  IMAD R19, R6, UR4, R19 ;  /* 0x0000000406137c24 */ /* 0x000fe2000f8e0213 */
[----:B------:R-:W-:Y:S01]  /*6990*/  ULDC UR4, c[0x0][0x600] ;  /* 0x0001800000047ab9 */ /* 0x000fe20000000800 */
[----:B------:R-:W-:-:S02]  /*69a0*/  IMAD R17, R4, UR5, R17 ;  /* 0x0000000504117c24 */ /* 0x000fc4000f8e0211 */
[----:B------:R-:W-:Y:S02]  /*69b0*/  IMAD R6, R19, UR4, R18 ;  /* 0x0000000413067c24 */ /* 0x000fe4000f8e0212 */
[----:B------:R-:W-:Y:S02]  /*69c0*/  IMAD.MOV.U32 R10, RZ, RZ, 0x1 ;  /* 0x00000001ff0a7424 */ /* 0x000fe400078e00ff */
[----:B------:R-:W-:Y:S01]  /*69d0*/  IMAD.MOV.U32 R5, RZ, RZ, R16 ;  /* 0x000000ffff057224 */ /* 0x000fe200078e0010 */
[----:B------:R-:W-:Y:S02]  /*69e0*/  SEL R4, R6, R17, !P4 ;  /* 0x0000001106047207 */ /* 0x000fe40006000000 */
[----:B------:R-:W-:-:S07]  /*69f0*/  SEL R6, R17, R6, !P4 ;  /* 0x0000000611067207 */ /* 0x000fce0006000000 */
.L_x_120:
[----:B------:R-:W-:Y:S05]  /*6a00*/  BSYNC B1 ;  /* 0x0000000000017941 */ /* 0x000fea0003800000 */
.L_x_119:
[----:B------:R-:W-:-:S13]  /*6a10*/  LOP3.LUT P1, RZ, R10, 0xff, RZ, 0xc0, !PT ;  /* 0x000000ff0aff7812 */ /* 0x000fda000782c0ff */
[----:B------:R-:W-:Y:S05]  /*6a20*/  @P1 BRA `(.L_x_123) ;  /* 0xfffffff400401947 */ /* 0x000fea000383ffff */
[----:B------:R-:W-:Y:S05]  /*6a30*/  BSYNC B0 ;  /* 0x0000000000007941 */ /* 0x000fea0003800000 */
.L_x_111:
[----:B------:R-:W-:-:S03]  /*6a40*/  UMOV UR4, 0xffffffff ;  /* 0xffffffff00047882 */ /* 0x000fc60000000000 */
[----:B------:R-:W-:Y:S05]  /*6a50*/  BRA.DIV UR4, `(.L_x_124) ;  /* 0x00000022049c7947 */ /* 0x000fea000b800000 */
[----:B------:R-:W-:-:S13]  /*6a60*/  ELECT P0, URZ, PT ;  /* 0x00000000003f782f */ /* 0x000fda0003800000 */
.L_x_192:
[----:B------:R-:W-:Y:S04]  /*6a70*/  BSSY B0, `(.L_x_125) ;  /* 0x00001ff000007945 */ /* 0x000fe80003800000 */
[----:B------:R-:W-:Y:S05]  /*6a80*/  @!P0 BRA `(.L_x_126) ;  /* 0x0000001c00f48947 */ /* 0x000fea0003800000 */
[----:B------:R-:W-:-:S04]  /*6a90*/  LOP3.LUT R7, R7, 0x2, RZ, 0xfc, !PT ;  /* 0x0000000207077812 */ /* 0x000fc800078efcff */
[----:B------:R-:W-:-:S13]  /*6aa0*/  ISETP.NE.AND P0, PT, R7, 0x3, PT ;  /* 0x000000030700780c */ /* 0x000fda0003f05270 */
[----:B------:R-:W-:Y:S05]  /*6ab0*/  @!P0 BRA `(.L_x_127) ;  /* 0x0000000000048947 */ /* 0x000fea0003800000 */
[----:B------:R-:W-:Y:S01]  /*6ac0*/  BPT.TRAP 0x1 ;  /* 0x000000040000795c */ /* 0x000fe20000300000 */
.L_x_127:
[----:B------:R-:W0:Y:S01]  /*6ad0*/  S2R R3, SR_CgaCtaId ;  /* 0x0000000000037919 */ /* 0x000e220000008800 */
[----:B------:R-:W-:Y:S02]  /*6ae0*/  MOV R0, 0x400 ;  /* 0x0000040000007802 */ /* 0x000fe40000000f00 */
[----:B------:R-:W-:Y:S02]  /*6af0*/  SHF.L.U32 R2, R13, 0x1f, RZ ;  /* 0x0000001f0d027819 */ /* 0x000fe400000006ff */
[----:B0-----:R-:W-:-:S05]  /*6b00*/  LEA R3, R3, R0, 0x18 ;  /* 0x0000000003037211 */ /* 0x001fca00078ec0ff */
[----:B------:R-:W-:-:S04]  /*6b10*/  VIADD R3, R3, 0x1c0 ;  /* 0x000001c003037836 */ /* 0x000fc80000000000 */
[C---:B------:R-:W-:Y:S02]  /*6b20*/  IMAD R5, R12.reuse, 0x8, R3 ;  /* 0x000000080c057824 */ /* 0x040fe400078e0203 */
[----:B------:R-:W-:Y:S02]  /*6b30*/  VIADD R12, R12, 0x1 ;  /* 0x000000010c0c7836 */ /* 0x000fe40000000000 */
[----:B------:R-:W0:Y:S03]  /*6b40*/  SYNCS.PHASECHK.TRANS64.TRYWAIT P0, [R5+URZ], R2 ;  /* 0x00000002050075a7 */ /* 0x000e26000800017f */
[----:B------:R-:W-:-:S04]  /*6b50*/  ISETP.NE.AND P1, PT, R12, 0x38, PT ;  /* 0x000000380c00780c */ /* 0x000fc80003f25270 */
[----:B------:R-:W-:Y:S02]  /*6b60*/  SEL R0, RZ, 0x1, P1 ;  /* 0x00000001ff007807 */ /* 0x000fe40000800000 */
[----:B------:R-:W-:Y:S02]  /*6b70*/  SEL R12, R12, RZ, P1 ;  /* 0x000000ff0c0c7207 */ /* 0x000fe40000800000 */
[----:B------:R-:W-:-:S03]  /*6b80*/  LOP3.LUT R13, R13, R0, RZ, 0x3c, !PT ;  /* 0x000000000d0d7212 */ /* 0x000fc600078e3cff */
[----:B------:R-:W-:Y:S01]  /*6b90*/  IMAD R7, R12, 0x8, R3 ;  /* 0x000000080c077824 */ /* 0x000fe200078e0203 */
[----:B------:R-:W-:Y:S01]  /*6ba0*/  SHF.L.U32 R4, R13, 0x1f, RZ ;  /* 0x0000001f0d047819 */ /* 0x000fe200000006ff */
[----:B0-----:R-:W-:Y:S06]  /*6bb0*/  @!P0 BRA `(.L_x_128) ;  /* 0x0000002000688947 */ /* 0x001fec0003800000 */
.L_x_193:
[----:B------:R-:W1:Y:S01]  /*6bc0*/  SYNCS.PHASECHK.TRANS64.TRYWAIT P0, [R7+URZ], R4 ;  /* 0x00000004070075a7 */ /* 0x000e62000800017f */
[----:B------:R-:W-:-:S05]  /*6bd0*/  VIADD R0, R12, 0x1 ;  /* 0x000000010c007836 */ /* 0x000fca0000000000 */
[----:B------:R-:W-:-:S04]  /*6be0*/  ISETP.NE.AND P1, PT, R0, 0x38, PT ;  /* 0x000000380000780c */ /* 0x000fc80003f25270 */
[----:B0-----:R-:W-:Y:S02]  /*6bf0*/  SEL R2, RZ, 0x1, P1 ;  /* 0x00000001ff027807 */ /* 0x001fe40000800000 */
[----:B------:R-:W-:Y:S02]  /*6c00*/  SEL R0, R0, RZ, P1 ;  /* 0x000000ff00007207 */ /* 0x000fe40000800000 */
[----:B------:R-:W-:-:S03]  /*6c10*/  LOP3.LUT R13, R13, R2, RZ, 0x3c, !PT ;  /* 0x000000020d0d7212 */ /* 0x000fc600078e3cff */
[----:B------:R-:W-:Y:S01]  /*6c20*/  IMAD R6, R0, 0x8, R3 ;  /* 0x0000000800067824 */ /* 0x000fe200078e0203 */
[----:B------:R-:W-:Y:S01]  /*6c30*/  SHF.L.U32 R5, R13, 0x1f, RZ ;  /* 0x0000001f0d057819 */ /* 0x000fe200000006ff */
[----:B-1----:R-:W-:Y:S06]  /*6c40*/  @!P0 BRA `(.L_x_129) ;  /* 0x0000002000588947 */ /* 0x002fec0003800000 */
.L_x_194:
[----:B------:R-:W1:Y:S01]  /*6c50*/  SYNCS.PHASECHK.TRANS64.TRYWAIT P0, [R6+URZ], R5 ;  /* 0x00000005060075a7 */ /* 0x000e62000800017f */
[----:B------:R-:W-:-:S05]  /*6c60*/  VIADD R0, R0, 0x1 ;  /* 0x0000000100007836 */ /* 0x000fca0000000000 */
[----:B------:R-:W-:-:S04]  /*6c70*/  ISETP.NE.AND P1, PT, R0, 0x38, PT ;  /* 0x000000380000780c */ /* 0x000fc80003f25270 */
[----:B------:R-:W-:Y:S02]  /*6c80*/  SEL R2, RZ, 0x1, P1 ;  /* 0x00000001ff027807 */ /* 0x000fe40000800000 */
[----:B------:R-:W-:Y:S02]  /*6c90*/  SEL R0, R0, RZ, P1 ;  /* 0x000000ff00007207 */ /* 0x000fe40000800000 */
[----:B------:R-:W-:-:S03]  /*6ca0*/  LOP3.LUT R13, R13, R2, RZ, 0x3c, !PT ;  /* 0x000000020d0d7212 */ /* 0x000fc600078e3cff */
[----:B0-----:R-:W-:Y:S01]  /*6cb0*/  IMAD R7, R0, 0x8, R3 ;  /* 0x0000000800077824 */ /* 0x001fe200078e0203 */
[----:B------:R-:W-:Y:S01]  /*6cc0*/  SHF.L.U32 R4, R13, 0x1f, RZ ;  /* 0x0000001f0d047819 */ /* 0x000fe200000006ff */
[----:B-1----:R-:W-:Y:S06]  /*6cd0*/  @!P0 BRA `(.L_x_130) ;  /* 0x0000002000488947 */ /* 0x002fec0003800000 */
.L_x_195:
        /* <DEDUP_REMOVED lines=9> */
.L_x_196:
        /* <DEDUP_REMOVED lines=9> */
.L_x_197:
        /* <DEDUP_REMOVED lines=9> */
.L_x_198:
        /* <DEDUP_REMOVED lines=9> */
.L_x_199:
        /* <DEDUP_REMOVED lines=9> */
.L_x_200:
        /* <DEDUP_REMOVED lines=9> */
.L_x_201:
        /* <DEDUP_REMOVED lines=9> */
.L_x_202:
        /* <DEDUP_REMOVED lines=9> */
.L_x_203:
        /* <DEDUP_REMOVED lines=9> */
.L_x_204:
        /* <DEDUP_REMOVED lines=9> */
.L_x_205:
        /* <DEDUP_REMOVED lines=9> */
.L_x_206:
        /* <DEDUP_REMOVED lines=9> */
.L_x_207:
        /* <DEDUP_REMOVED lines=9> */
.L_x_208:
        /* <DEDUP_REMOVED lines=9> */
.L_x_209:
        /* <DEDUP_REMOVED lines=9> */
.L_x_210:
        /* <DEDUP_REMOVED lines=9> */
.L_x_211:
        /* <DEDUP_REMOVED lines=9> */
.L_x_212:
        /* <DEDUP_REMOVED lines=9> */
.L_x_213:
        /* <DEDUP_REMOVED lines=9> */
.L_x_214:
        /* <DEDUP_REMOVED lines=9> */
.L_x_215:
        /* <DEDUP_REMOVED lines=9> */
.L_x_216:
        /* <DEDUP_REMOVED lines=9> */
.L_x_217:
        /* <DEDUP_REMOVED lines=9> */
.L_x_218:
        /* <DEDUP_REMOVED lines=9> */
.L_x_219:
        /* <DEDUP_REMOVED lines=9> */
.L_x_220:
        /* <DEDUP_REMOVED lines=9> */
.L_x_221:
        /* <DEDUP_REMOVED lines=9> */
.L_x_222:
        /* <DEDUP_REMOVED lines=9> */
.L_x_223:
        /* <DEDUP_REMOVED lines=9> */
.L_x_224:
        /* <DEDUP_REMOVED lines=9> */
.L_x_225:
        /* <DEDUP_REMOVED lines=9> */
.L_x_226:
        /* <DEDUP_REMOVED lines=9> */
.L_x_227:
        /* <DEDUP_REMOVED lines=9> */
.L_x_228:
        /* <DEDUP_REMOVED lines=9> */
.L_x_229:
        /* <DEDUP_REMOVED lines=9> */
.L_x_230:
        /* <DEDUP_REMOVED lines=9> */
.L_x_231:
        /* <DEDUP_REMOVED lines=9> */
.L_x_232:
        /* <DEDUP_REMOVED lines=9> */
.L_x_233:
        /* <DEDUP_REMOVED lines=9> */
.L_x_234:
        /* <DEDUP_REMOVED lines=9> */
.L_x_235:
        /* <DEDUP_REMOVED lines=9> */
.L_x_236:
        /* <DEDUP_REMOVED lines=9> */
.L_x_237:
        /* <DEDUP_REMOVED lines=9> */
.L_x_238:
        /* <DEDUP_REMOVED lines=9> */
.L_x_239:
        /* <DEDUP_REMOVED lines=9> */
.L_x_240:
        /* <DEDUP_REMOVED lines=9> */
.L_x_241:
        /* <DEDUP_REMOVED lines=9> */
.L_x_242:
        /* <DEDUP_REMOVED lines=9> */
.L_x_243:
        /* <DEDUP_REMOVED lines=9> */
.L_x_244:
        /* <DEDUP_REMOVED lines=9> */
.L_x_245:
        /* <DEDUP_REMOVED lines=9> */
.L_x_246:
[----:B------:R-:W1:Y:S01]  /*8990*/  SYNCS.PHASECHK.TRANS64.TRYWAIT P0, [R6+URZ], R5 ;  /* 0x00000005060075a7 */ /* 0x000e62000800017f */
[----:B------:R-:W-:-:S05]  /*89a0*/  VIADD R0, R0, 0x1 ;  /* 0x0000000100007836 */ /* 0x000fca0000000000 */
[----:B------:R-:W-:-:S04]  /*89b0*/  ISETP.NE.AND P1, PT, R0, 0x38, PT ;  /* 0x000000380000780c */ /* 0x000fc80003f25270 */
[----:B------:R-:W-:Y:S02]  /*89c0*/  SEL R2, RZ, 0x1, P1 ;  /* 0x00000001ff027807 */ /* 0x000fe40000800000 */
[----:B------:R-:W-:Y:S02]  /*89d0*/  SEL R0, R0, RZ, P1 ;  /* 0x000000ff00007207 */ /* 0x000fe40000800000 */
[----:B------:R-:W-:Y:S01]  /*89e0*/  LOP3.LUT R2, R13, R2, RZ, 0x3c, !PT ;  /* 0x000000020d027212 */ /* 0x000fe200078e3cff */
[----:B-1----:R-:W-:Y:S06]  /*89f0*/  @!P0 BRA `(.L_x_182) ;  /* 0x0000001400108947 */ /* 0x002fec0003800000 */
.L_x_247:
[----:B------:R-:W-:Y:S01]  /*8a00*/  IMAD R3, R0, 0x8, R3 ;  /* 0x0000000800037824 */ /* 0x000fe200078e0203 */
[----:B------:R-:W-:-:S07]  /*8a10*/  SHF.L.U32 R0, R2, 0x1f, RZ ;  /* 0x0000001f02007819 */ /* 0x000fce00000006ff */
.L_x_183:
[----:B--2---:R2:W3:Y:S02]  /*8a20*/  SYNCS.PHASECHK.TRANS64.TRYWAIT P0, [R3+URZ], R0 ;  /* 0x00000000030075a7 */ /* 0x0044e4000800017f */
[----:B---3--:R-:W-:Y:S05]  /*8a30*/  @!P0 NANOSLEEP.SYNCS 0x989680 ;  /* 0x009896800000895d */ /* 0x008fea0003900000 */
[----:B------:R-:W3:Y:S02]  /*8a40*/  @!P0 SYNCS.PHASECHK.TRANS64 P0, [R3+URZ], R0 ;  /* 0x00000000030085a7 */ /* 0x000ee4000800007f */
[----:B---3--:R-:W-:Y:S05]  /*8a50*/  @!P0 BRA `(.L_x_183) ;  /* 0xfffffffc00f08947 */ /* 0x008fea000383ffff */
.L_x_126:
[----:B------:R-:W-:Y:S05]  /*8a60*/  BSYNC B0 ;  /* 0x0000000000007941 */ /* 0x000fea0003800000 */
.L_x_125:
[----:B------:R-:W-:Y:S05]  /*8a70*/  EXIT ;  /* 0x000000000000794d */ /* 0x000fea0003800000 */
.L_x_20:
[----:B0-----:R-:W-:-:S04]  /*8a80*/  IMAD.U32 R17, RZ, RZ, UR15 ;  /* 0x0000000fff117e24 */ /* 0x001fc8000f8e00ff */
[----:B------:R0:W1:Y:S03]  /*8a90*/  SYNCS.PHASECHK.TRANS64.TRYWAIT P0, [R17+URZ+-0x8], R16 ;  /* 0xfffff810110075a7 */ /* 0x000066000800017f */
[----:B-1----:R-:W-:Y:S05]  /*8aa0*/  @!P0 NANOSLEEP.SYNCS 0x989680 ;  /* 0x009896800000895d */ /* 0x002fea0003900000 */
[----:B------:R-:W1:Y:S02]  /*8ab0*/  @!P0 SYNCS.PHASECHK.TRANS64 P0, [R17+URZ+-0x8], R16 ;  /* 0xfffff810110085a7 */ /* 0x000e64000800007f */
[----:B-1----:R-:W-:Y:S05]  /*8ac0*/  @!P0 BRA `(.L_x_20) ;  /* 0xfffffffc00ec8947 */ /* 0x002fea000383ffff */
[----:B------:R-:W-:Y:S05]  /*8ad0*/  BRA `(.L_x_184) ;  /* 0xffffff9000b87947 */ /* 0x000fea000383ffff */
.L_x_25:
[----:B-1----:R-:W-:-:S04]  /*8ae0*/  IMAD.U32 R17, RZ, RZ, UR6 ;  /* 0x00000006ff117e24 */ /* 0x002fc8000f8e00ff */
[----:B------:R1:W4:Y:S03]  /*8af0*/  SYNCS.PHASECHK.TRANS64.TRYWAIT P0, [R17+URZ], R16 ;  /* 0x00000010110075a7 */ /* 0x000326000800017f */
[----:B----4-:R-:W-:Y:S05]  /*8b00*/  @!P0 NANOSLEEP.SYNCS 0x989680 ;  /* 0x009896800000895d */ /* 0x010fea0003900000 */
[----:B------:R-:W4:Y:S02]  /*8b10*/  @!P0 SYNCS.PHASECHK.TRANS64 P0, [R17+URZ], R16 ;  /* 0x00000010110085a7 */ /* 0x000f24000800007f */
[----:B----4-:R-:W-:Y:S05]  /*8b20*/  @!P0 BRA `(.L_x_25) ;  /* 0xfffffffc00ec8947 */ /* 0x010fea000383ffff */
[----:B------:R-:W-:Y:S05]  /*8b30*/  BRA `(.L_x_24) ;  /* 0xffffff9400607947 */ /* 0x000fea000383ffff */
.L_x_31:
[----:B-1----:R-:W-:-:S04]  /*8b40*/  IMAD.U32 R19, RZ, RZ, UR9 ;  /* 0x00000009ff137e24 */ /* 0x002fc8000f8e00ff */
[----:B------:R1:W4:Y:S03]  /*8b50*/  SYNCS.PHASECHK.TRANS64.TRYWAIT P0, [R19+URZ], R18 ;  /* 0x00000012130075a7 */ /* 0x000326000800017f */
[----:B----4-:R-:W-:Y:S05]  /*8b60*/  @!P0 NANOSLEEP.SYNCS 0x989680 ;  /* 0x009896800000895d */ /* 0x010fea0003900000 */
[----:B------:R-:W4:Y:S02]  /*8b70*/  @!P0 SYNCS.PHASECHK.TRANS64 P0, [R19+URZ], R18 ;  /* 0x00000012130085a7 */ /* 0x000f24000800007f */
[----:B----4-:R-:W-:Y:S05]  /*8b80*/  @!P0 BRA `(.L_x_31) ;  /* 0xfffffffc00ec8947 */ /* 0x010fea000383ffff */
[----:B------:R-:W-:Y:S05]  /*8b90*/  BRA `(.L_x_30) ;  /* 0xffffff9800a07947 */ /* 0x000fea000383ffff */
.L_x_39:
[----:B0-----:R-:W-:-:S04]  /*8ba0*/  IMAD.U32 R17, RZ, RZ, UR15 ;  /* 0x0000000fff117e24 */ /* 0x001fc8000f8e00ff */
[----:B------:R0:W1:Y:S03]  /*8bb0*/  SYNCS.PHASECHK.TRANS64.TRYWAIT P0, [R17+URZ+0x8], R16 ;  /* 0x00000810110075a7 */ /* 0x000066000800017f */
[----:B-1----:R-:W-:Y:S05]  /*8bc0*/  @!P0 NANOSLEEP.SYNCS 0x989680 ;  /* 0x009896800000895d */ /* 0x002fea0003900000 */
[----:B------:R-:W1:Y:S02]  /*8bd0*/  @!P0 SYNCS.PHASECHK.TRANS64 P0, [R17+URZ+0x8], R16 ;  /* 0x00000810110085a7 */ /* 0x000e64000800007f */
[----:B-1----:R-:W-:Y:S05]  /*8be0*/  @!P0 BRA `(.L_x_39) ;  /* 0xfffffffc00ec8947 */ /* 0x002fea000383ffff */
[----:B------:R-:W-:Y:S05]  /*8bf0*/  BRA `(.L_x_185) ;  /* 0xffffffa000d87947 */ /* 0x000fea000383ffff */
.L_x_112:
[----:B------:R-:W-:Y:S01]  /*8c00*/  BSSY B1, `(.L_x_186) ;  /* 0x0000006000017945 */ /* 0x000fe20003800000 */
[----:B------:R-:W-:-:S07]  /*8c10*/  IMAD.MOV.U32 R10, RZ, RZ, -0x1 ;  /* 0xffffffffff0a7424 */ /* 0x000fce00078e00ff */
[----:B------:R-:W-:Y:S05]  /*8c20*/  WARPSYNC.COLLECTIVE R10, `(.L_x_187) ;  /* 0x000000000a0c7348 */ /* 0x000fea0003c00000 */
[----:B------:R-:W-:Y:S02]  /*8c30*/  ELECT P1, UR62, PT ;  /* 0x00000000003e782f */ /* 0x000fe40003820000 */
[----:B------:R-:W-:Y:S01]  /*8c40*/  MOV R10, UR62 ;  /* 0x0000003e000a7c02 */ /* 0x000fe20008000f00 */
[----:B------:R-:W-:Y:S10]  /*8c50*/  ENDCOLLECTIVE ;  /* 0x000000000000791b */ /* 0x000ff40003800000 */
.L_x_187:
[----:B------:R-:W-:Y:S05]  /*8c60*/  BSYNC B1 ;  /* 0x0000000000017941 */ /* 0x000fea0003800000 */
.L_x_186:
[----:B------:R-:W-:Y:S05]  /*8c70*/  BRA `(.L_x_188) ;  /* 0xffffffd000b87947 */ /* 0x000fea000383ffff */
.L_x_115:
[----:B-1----:R1:W2:Y:S02]  /*8c80*/  SYNCS.PHASECHK.TRANS64.TRYWAIT P1, [R19+URZ+0x1c0], R10 ;  /* 0x0001c00a130075a7 */ /* 0x0022a4000802017f */
[----:B--2---:R-:W-:Y:S05]  /*8c90*/  @!P1 NANOSLEEP.SYNCS 0x989680 ;  /* 0x009896800000995d */ /* 0x004fea0003900000 */
[----:B------:R-:W2:Y:S02]  /*8ca0*/  @!P1 SYNCS.PHASECHK.TRANS64 P1, [R19+URZ+0x1c0], R10 ;  /* 0x0001c00a130095a7 */ /* 0x000ea4000802007f */
[----:B--2---:R-:W-:Y:S05]  /*8cb0*/  @!P1 BRA `(.L_x_115) ;  /* 0xfffffffc00f09947 */ /* 0x004fea000383ffff */
[----:B------:R-:W-:Y:S05]  /*8cc0*/  BRA `(.L_x_189) ;  /* 0xffffffd000ec7947 */ /* 0x000fea000383ffff */
.L_x_124:
[----:B------:R-:W-:Y:S01]  /*8cd0*/  BSSY B0, `(.L_x_190) ;  /* 0x0000006000007945 */ /* 0x000fe20003800000 */
[----:B------:R-:W-:-:S07]  /*8ce0*/  IMAD.MOV.U32 R10, RZ, RZ, -0x1 ;  /* 0xffffffffff0a7424 */ /* 0x000fce00078e00ff */
[----:B------:R-:W-:Y:S05]  /*8cf0*/  WARPSYNC.COLLECTIVE R10, `(.L_x_191) ;  /* 0x000000000a0c7348 */ /* 0x000fea0003c00000 */
[----:B------:R-:W-:Y:S02]  /*8d00*/  ELECT P1, UR62, PT ;  /* 0x00000000003e782f */ /* 0x000fe40003820000 */
[----:B------:R-:W-:Y:S01]  /*8d10*/  MOV R10, UR62 ;  /* 0x0000003e000a7c02 */ /* 0x000fe20008000f00 */
[----:B------:R-:W-:Y:S10]  /*8d20*/  ENDCOLLECTIVE ;  /* 0x000000000000791b */ /* 0x000ff40003800000 */
.L_x_191:
[----:B------:R-:W-:Y:S05]  /*8d30*/  BSYNC B0 ;  /* 0x0000000000007941 */ /* 0x000fea0003800000 */
.L_x_190:
[----:B------:R-:W-:Y:S01]  /*8d40*/  PLOP3.LUT P0, PT, P1, PT, PT, 0x80, 0x0 ;  /* 0x000000000000781c */ /* 0x000fe20000f0f070 */
[----:B------:R-:W-:-:S12]  /*8d50*/  BRA `(.L_x_192) ;  /* 0xffffffdc00447947 */ /* 0x000fd8000383ffff */
.L_x_128:
[----:B0-----:R0:W1:Y:S02]  /*8d60*/  SYNCS.PHASECHK.TRANS64.TRYWAIT P0, [R5+URZ], R2 ;  /* 0x00000002050075a7 */ /* 0x001064000800017f */
[----:B-1----:R-:W-:Y:S05]  /*8d70*/  @!P0 NANOSLEEP.SYNCS 0x989680 ;  /* 0x009896800000895d */ /* 0x002fea0003900000 */
[----:B------:R-:W1:Y:S02]  /*8d80*/  @!P0 SYNCS.PHASECHK.TRANS64 P0, [R5+URZ], R2 ;  /* 0x00000002050085a7 */ /* 0x000e64000800007f */
[----:B-1----:R-:W-:Y:S05]  /*8d90*/  @!P0 BRA `(.L_x_128) ;  /* 0xfffffffc00f08947 */ /* 0x002fea000383ffff */
[----:B------:R-:W-:Y:S05]  /*8da0*/  BRA `(.L_x_193) ;  /* 0xffffffdc00847947 */ /* 0x000fea000383ffff */
.L_x_129:
[----:B0-----:R0:W1:Y:S02]  /*8db0*/  SYNCS.PHASECHK.TRANS64.TRYWAIT P0, [R7+URZ], R4 ;  /* 0x00000004070075a7 */ /* 0x001064000800017f */
[----:B-1----:R-:W-:Y:S05]  /*8dc0*/  @!P0 NANOSLEEP.SYNCS 0x989680 ;  /* 0x009896800000895d */ /* 0x002fea0003900000 */
[----:B------:R-:W1:Y:S02]  /*8dd0*/  @!P0 SYNCS.PHASECHK.TRANS64 P0, [R7+URZ], R4 ;  /* 0x00000004070085a7 */ /* 0x000e64000800007f */
[----:B-1----:R-:W-:Y:S05]  /*8de0*/  @!P0 BRA `(.L_x_129) ;  /* 0xfffffffc00f08947 */ /* 0x002fea000383ffff */
[----:B------:R-:W-:Y:S05]  /*8df0*/  BRA `(.L_x_194) ;  /* 0xffffffdc00947947 */ /* 0x000fea000383ffff */
.L_x_130:
[----:B0-----:R0:W1:Y:S02]  /*8e00*/  SYNCS.PHASECHK.TRANS64.TRYWAIT P0, [R6+URZ], R5 ;  /* 0x00000005060075a7 */ /* 0x001064000800017f */
[----:B-1----:R-:W-:Y:S05]  /*8e10*/  @!P0 NANOSLEEP.SYNCS 0x989680 ;  /* 0x009896800000895d */ /* 0x002fea0003900000 */
[----:B------:R-:W1:Y:S02]  /*8e20*/  @!P0 SYNCS.PHASECHK.TRANS64 P0, [R6+URZ], R5 ;  /* 0x00000005060085a7 */ /* 0x000e64000800007f */
[----:B-1----:R-:W-:Y:S05]  /*8e30*/  @!P0 BRA `(.L_x_130) ;  /* 0xfffffffc00f08947 */ /* 0x002fea000383ffff */
[----:B------:R-:W-:Y:S05]  /*8e40*/  BRA `(.L_x_195) ;  /* 0xffffffdc00a47947 */ /* 0x000fea000383ffff */
.L_x_131:
[----:B0-----:R0:W1:Y:S02]  /*8e50*/  SYNCS.PHASECHK.TRANS64.TRYWAIT P0, [R7+URZ], R4 ;  /* 0x00000004070075a7 */ /* 0x001064000800017f */
[----:B-1----:R-:W-:Y:S05]  /*8e60*/  @!P0 NANOSLEEP.SYNCS 0x989680 ;  /* 0x009896800000895d */ /* 0x002fea0003900000 */
[----:B------:R-:W1:Y:S02]  /*8e70*/  @!P0 SYNCS.PHASECHK.TRANS64 P0, [R7+URZ], R4 ;  /* 0x00000004070085a7 */ /* 0x000e64000800007f */
[----:B-1----:R-:W-:Y:S05]  /*8e80*/  @!P0 BRA `(.L_x_131) ;  /* 0xfffffffc00f08947 */ /* 0x002fea000383ffff */
[----:B------:R-:W-:Y:S05]  /*8e90*/  BRA `(.L_x_196) ;  /* 0xffffffdc00b47947 */ /* 0x000fea000383ffff */
.L_x_132:
[----:B0-----:R0:W1:Y:S02]  /*8ea0*/  SYNCS.PHASECHK.TRANS64.TRYWAIT P0, [R6+URZ], R5 ;  /* 0x00000005060075a7 */ /* 0x001064000800017f */
[----:B-1----:R-:W-:Y:S05]  /*8eb0*/  @!P0 NANOSLEEP.SYNCS 0x989680 ;  /* 0x009896800000895d */ /* 0x002fea0003900000 */
[----:B------:R-:W1:Y:S02]  /*8ec0*/  @!P0 SYNCS.PHASECHK.TRANS64 P0, [R6+URZ], R5 ;  /* 0x00000005060085a7 */ /* 0x000e64000800007f */
[----:B-1----:R-:W-:Y:S05]  /*8ed0*/  @!P0 BRA `(.L_x_132) ;  /* 0xfffffffc00f08947 */ /* 0x002fea000383ffff */
[----:B------:R-:W-:Y:S05]  /*8ee0*/  BRA `(.L_x_197) ;  /* 0xffffffdc00c47947 */ /* 0x000fea000383ffff */
.L_x_133:
[----:B0-----:R0:W1:Y:S02]  /*8ef0*/  SYNCS.PHASECHK.TRANS64.TRYWAIT P0, [R7+URZ], R4 ;  /* 0x00000004070075a7 */ /* 0x001064000800017f */
[----:B-1----:R-:W-:Y:S05]  /*8f00*/  @!P0 NANOSLEEP.SYNCS 0x989680 ;  /* 0x009896800000895d */ /* 0x002fea0003900000 */
[----:B------:R-:W1:Y:S02]  /*8f10*/  @!P0 SYNCS.PHASECHK.TRANS64 P0, [R7+URZ], R4 ;  /* 0x00000004070085a7 */ /* 0x000e64000800007f */
[----:B-1----:R-:W-:Y:S05]  /*8f20*/  @!P0 BRA `(.L_x_133) ;  /* 0xfffffffc00f08947 */ /* 0x002fea000383ffff */
[----:B------:R-:W-:Y:S05]  /*8f30*/  BRA `(.L_x_198) ;  /* 0xffffffdc00d47947 */ /* 0x000fea000383ffff */
.L_x_134:
[----:B0-----:R0:W1:Y:S02]  /*8f40*/  SYNCS.PHASECHK.TRANS64.TRYWAIT P0, [R6+URZ], R5 ;  /* 0x00000005060075a7 */ /* 0x001064000800017f */
[----:B-1----:R-:W-:Y:S05]  /*8f50*/  @!P0 NANOSLEEP.SYNCS 0x989680 ;  /* 0x009896800000895d */ /* 0x002fea0003900000 */
[----:B------:R-:W1:Y:S02]  /*8f60*/  @!P0 SYNCS.PHASECHK.TRANS64 P0, [R6+URZ], R5 ;  /* 0x00000005060085a7 */ /* 0x000e64000800007f */
[----:B-1----:R-:W-:Y:S05]  /*8f70*/  @!P0 BRA `(.L_x_134) ;  /* 0xfffffffc00f08947 */ /* 0x002fea000383ffff */
[----:B------:R-:W-:Y:S05]  /*8f80*/  BRA `(.L_x_199) ;  /* 0xffffffdc00e47947 */ /* 0x000fea000383ffff */
.L_x_135:
[----:B0-----:R0:W1:Y:S02]  /*8f90*/  SYNCS.PHASECHK.TRANS64.TRYWAIT P0, [R7+URZ], R4 ;  /* 0x00000004070075a7 */ /* 0x001064000800017f */
[----:B-1----:R-:W-:Y:S05]  /*8fa0*/  @!P0 NANOSLEEP.SYNCS 0x989680 ;  /* 0x009896800000895d */ /* 0x002fea0003900000 */
[----:B------:R-:W1:Y:S02]  /*8fb0*/  @!P0 SYNCS.PHASECHK.TRANS64 P0, [R7+URZ], R4 ;  /* 0x00000004070085a7 */ /* 0x000e64000800007f */
[----:B-1----:R-:W-:Y:S05]  /*8fc0*/  @!P0 BRA `(.L_x_135) ;  /* 0xfffffffc00f08947 */ /* 0x002fea000383ffff */
[----:B------:R-:W-:Y:S05]  /*8fd0*/  BRA `(.L_x_200) ;  /* 0xffffffdc00f47947 */ /* 0x000fea000383ffff */
.L_x_136:
[----:B0-----:R0:W1:Y:S02]  /*8fe0*/  SYNCS.PHASECHK.TRANS64.TRYWAIT P0, [R6+URZ], R5 ;  /* 0x00000005060075a7 */ /* 0x001064000800017f */
[----:B-1----:R-:W-:Y:S05]  /*8ff0*/  @!P0 NANOSLEEP.SYNCS 0x989680 ;  /* 0x009896800000895d */ /* 0x002fea0003900000 */
[----:B------:R-:W1:Y:S02]  /*9000*/  @!P0 SYNCS.PHASECHK.TRANS64 P0, [R6+URZ], R5 ;  /* 0x00000005060085a7 */ /* 0x000e64000800007f */
[----:B-1----:R-:W-:Y:S05]  /*9010*/  @!P0 BRA `(.L_x_136) ;  /* 0xfffffffc00f08947 */ /* 0x002fea000383ffff */
[----:B------:R-:W-:Y:S05]  /*9020*/  BRA `(.L_x_201) ;  /* 0xffffffe000047947 */ /* 0x000fea000383ffff */
.L_x_137:
[----:B0-----:R0:W1:Y:S02]  /*9030*/  SYNCS.PHASECHK.TRANS64.TRYWAIT P0, [R7+URZ], R4 ;  /* 0x00000004070075a7 */ /* 0x001064000800017f */
[----:B-1----:R-:W-:Y:S05]  /*9040*/  @!P0 NANOSLEEP.SYNCS 0x989680 ;  /* 0x009896800000895d */ /* 0x002fea0003900000 */
[----:B------:R-:W1:Y:S02]  /*9050*/  @!P0 SYNCS.PHASECHK.TRANS64 P0, [R7+URZ], R4 ;  /* 0x00000004070085a7 */ /* 0x000e64000800007f */
[----:B-1----:R-:W-:Y:S05]  /*9060*/  @!P0 BRA `(.L_x_137) ;  /* 0xfffffffc00f08947 */ /* 0x002fea000383ffff */
[----:B------:R-:W-:Y:S05]  /*9070*/  BRA `(.L_x_202) ;  /* 0xffffffe000147947 */ /* 0x000fea000383ffff */
.L_x_138:
[----:B0-----:R0:W1:Y:S02]  /*9080*/  SYNCS.PHASECHK.TRANS64.TRYWAIT P0, [R6+URZ], R5 ;  /* 0x00000005060075a7 */ /* 0x001064000800017f */
[----:B-1----:R-:W-:Y:S05]  /*9090*/  @!P0 NANOSLEEP.SYNCS 0x989680 ;  /* 0x009896800000895d */ /* 0x002fea0003900000 */
[----:B------:R-:W1:Y:S02]  /*90a0*/  @!P0 SYNCS.PHASECHK.TRANS64 P0, [R6+URZ], R5 ;  /* 0x00000005060085a7 */ /* 0x000e64000800007f */
[----:B-1----:R-:W-:Y:S05]  /*90b0*/  @!P0 BRA `(.L_x_138) ;  /* 0xfffffffc00f08947 */ /* 0x002fea000383ffff */
[----:B------:R-:W-:Y:S05]  /*90c0*/  BRA `(.L_x_203) ;  /* 0xffffffe000247947 */ /* 0x000fea000383ffff */
.L_x_139:
[----:B0-----:R0:W1:Y:S02]  /*90d0*/  SYNCS.PHASECHK.TRANS64.TRYWAIT P0, [R7+URZ], R4 ;  /* 0x00000004070075a7 */ /* 0x001064000800017f */
[----:B-1----:R-:W-:Y:S05]  /*90e0*/  @!P0 NANOSLEEP.SYNCS 0x989680 ;  /* 0x009896800000895d */ /* 0x002fea0003900000 */
[----:B------:R-:W1:Y:S02]  /*90f0*/  @!P0 SYNCS.PHASECHK.TRANS64 P0, [R7+URZ], R4 ;  /* 0x00000004070085a7 */ /* 0x000e64000800007f */
[----:B-1----:R-:W-:Y:S05]  /*9100*/  @!P0 BRA `(.L_x_139) ;  /* 0xfffffffc00f08947 */ /* 0x002fea000383ffff */
[----:B------:R-:W-:Y:S05]  /*9110*/  BRA `(.L_x_204) ;  /* 0xffffffe000347947 */ /* 0x000fea000383ffff */
.L_x_140:
[----:B0-----:R0:W1:Y:S02]  /*9120*/  SYNCS.PHASECHK.TRANS64.TRYWAIT P0, [R6+URZ], R5 ;  /* 0x00000005060075a7 */ /* 0x001064000800017f */
[----:B-1----:R-:W-:Y:S05]  /*9130*/  @!P0 NANOSLEEP.SYNCS 0x989680 ;  /* 0x009896800000895d */ /* 0x002fea0003900000 */
[----:B------:R-:W1:Y:S02]  /*9140*/  @!P0 SYNCS.PHASECHK.TRANS64 P0, [R6+URZ], R5 ;  /* 0x00000005060085a7 */ /* 0x000e64000800007f */
[----:B-1----:R-:W-:Y:S05]  /*9150*/  @!P0 BRA `(.L_x_140) ;  /* 0xfffffffc00f08947 */ /* 0x002fea000383ffff */
[----:B------:R-:W-:Y:S05]  /*9160*/  BRA `(.L_x_205) ;  /* 0xffffffe000447947 */ /* 0x000fea000383ffff */
.L_x_141:
[----:B0-----:R0:W1:Y:S02]  /*9170*/  SYNCS.PHASECHK.TRANS64.TRYWAIT P0, [R7+URZ], R4 ;  /* 0x00000004070075a7 */ /* 0x001064000800017f */
[----:B-1----:R-:W-:Y:S05]  /*9180*/  @!P0 NANOSLEEP.SYNCS 0x989680 ;  /* 0x009896800000895d */ /* 0x002fea0003900000 */
[----:B------:R-:W1:Y:S02]  /*9190*/  @!P0 SYNCS.PHASECHK.TRANS64 P0, [R7+URZ], R4 ;  /* 0x00000004070085a7 */ /* 0x000e64000800007f */
[----:B-1----:R-:W-:Y:S05]  /*91a0*/  @!P0 BRA `(.L_x_141) ;  /* 0xfffffffc00f08947 */ /* 0x002fea000383ffff */
[----:B------:R-:W-:Y:S05]  /*91b0*/  BRA `(.L_x_206) ;  /* 0xffffffe000547947 */ /* 0x000fea000383ffff */
.L_x_142:
[----:B0-----:R0:W1:Y:S02]  /*91c0*/  SYNCS.PHASECHK.TRANS64.TRYWAIT P0, [R6+URZ], R5 ;  /* 0x00000005060075a7 */ /* 0x001064000800017f */
[----:B-1----:R-:W-:Y:S05]  /*91d0*/  @!P0 NANOSLEEP.SYNCS 0x989680 ;  /* 0x009896800000895d */ /* 0x002fea0003900000 */
[----:B------:R-:W1:Y:S02]  /*91e0*/  @!P0 SYNCS.PHASECHK.TRANS64 P0, [R6+URZ], R5 ;  /* 0x00000005060085a7 */ /* 0x000e64000800007f */
[----:B-1----:R-:W-:Y:S05]  /*91f0*/  @!P0 BRA `(.L_x_142) ;  /* 0xfffffffc00f08947 */ /* 0x002fea000383ffff */
[----:B------:R-:W-:Y:S05]  /*9200*/  BRA `(.L_x_207) ;  /* 0xffffffe000647947 */ /* 0x000fea000383ffff */
.L_x_143:
[----:B0-----:R0:W1:Y:S02]  /*9210*/  SYNCS.PHASECHK.TRANS64.TRYWAIT P0, [R7+URZ], R4 ;  /* 0x00000004070075a7 */ /* 0x001064000800017f */
[----:B-1----:R-:W-:Y:S05]  /*9220*/  @!P0 NANOSLEEP.SYNCS 0x989680 ;  /* 0x009896800000895d */ /* 0x002fea0003900000 */
[----:B------:R-:W1:Y:S02]  /*9230*/  @!P0 SYNCS.PHASECHK.TRANS64 P0, [R7+URZ], R4 ;  /* 0x00000004070085a7 */ /* 0x000e64000800007f */
[----:B-1----:R-:W-:Y:S05]  /*9240*/  @!P0 BRA `(.L_x_143) ;  /* 0xfffffffc00f08947 */ /* 0x002fea000383ffff */
[----:B------:R-:W-:Y:S05]  /*9250*/  BRA `(.L_x_208) ;  /* 0xffffffe000747947 */ /* 0x000fea000383ffff */
.L_x_144:
[----:B0-----:R0:W1:Y:S02]  /*9260*/  SYNCS.PHASECHK.TRANS64.TRYWAIT P0, [R6+URZ], R5 ;  /* 0x00000005060075a7 */ /* 0x001064000800017f */
[----:B-1----:R-:W-:Y:S05]  /*9270*/  @!P0 NANOSLEEP.SYNCS 0x989680 ;  /* 0x009896800000895d */ /* 0x002fea0003900000 */
[----:B------:R-:W1:Y:S02]  /*9280*/  @!P0 SYNCS.PHASECHK.TRANS64 P0, [R6+URZ], R5 ;  /* 0x00000005060085a7 */ /* 0x000e64000800007f */
[----:B-1----:R-:W-:Y:S05]  /*9290*/  @!P0 BRA `(.L_x_144) ;  /* 0xfffffffc00f08947 */ /* 0x002fea000383ffff */
[----:B------:R-:W-:Y:S05]  /*92a0*/  BRA `(.L_x_209) ;  /* 0xffffffe000847947 */ /* 0x000fea000383ffff */
.L_x_145:
[----:B0-----:R0:W1:Y:S02]  /*92b0*/  SYNCS.PHASECHK.TRANS64.TRYWAIT P0, [R7+URZ], R4 ;  /* 0x00000004070075a7 */ /* 0x001064000800017f */
[----:B-1----:R-:W-:Y:S05]  /*92c0*/  @!P0 NANOSLEEP.SYNCS 0x989680 ;  /* 0x009896800000895d */ /* 0x002fea0003900000 */
[----:B------:R-:W1:Y:S02]  /*92d0*/  @!P0 SYNCS.PHASECHK.TRANS64 P0, [R7+URZ], R4 ;  /* 0x00000004070085a7 */ /* 0x000e64000800007f */
[----:B-1----:R-:W-:Y:S05]  /*92e0*/  @!P0 BRA `(.L_x_145) ;  /* 0xfffffffc00f08947 */ /* 0x002fea000383ffff */
[----:B------:R-:W-:Y:S05]  /*92f0*/  BRA `(.L_x_210) ;  /* 0xffffffe000947947 */ /* 0x000fea000383ffff */
.L_x_146:
[----:B0-----:R0:W1:Y:S02]  /*9300*/  SYNCS.PHASECHK.TRANS64.TRYWAIT P0, [R6+URZ], R5 ;  /* 0x00000005060075a7 */ /* 0x001064000800017f */
[----:B-1----:R-:W-:Y:S05]  /*9310*/  @!P0 NANOSLEEP.SYNCS 0x989680 ;  /* 0x009896800000895d */ /* 0x002fea0003900000 */
[----:B------:R-:W1:Y:S02]  /*9320*/  @!P0 SYNCS.PHASECHK.TRANS64 P0, [R6+URZ], R5 ;  /* 0x00000005060085a7 */ /* 0x000e64000800007f */
[----:B-1----:R-:W-:Y:S05]  /*9330*/  @!P0 BRA `(.L_x_146) ;  /* 0xfffffffc00f08947 */ /* 0x002fea000383ffff */
[----:B------:R-:W-:Y:S05]  /*9340*/  BRA `(.L_x_211) ;  /* 0xffffffe000a47947 */ /* 0x000fea000383ffff */
.L_x_147:
[----:B0-----:R0:W1:Y:S02]  /*9350*/  SYNCS.PHASECHK.TRANS64.TRYWAIT P0, [R7+URZ], R4 ;  /* 0x00000004070075a7 */ /* 0x001064000800017f */
[----:B-1----:R-:W-:Y:S05]  /*9360*/  @!P0 NANOSLEEP.SYNCS 0x989680 ;  /* 0x009896800000895d */ /* 0x002fea0003900000 */
[----:B------:R-:W1:Y:S02]  /*9370*/  @!P0 SYNCS.PHASECHK.TRANS64 P0, [R7+URZ], R4 ;  /* 0x00000004070085a7 */ /* 0x000e64000800007f */
[----:B-1----:R-:W-:Y:S05]  /*9380*/  @!P0 BRA `(.L_x_147) ;  /* 0xfffffffc00f08947 */ /* 0x002fea000383ffff */
[----:B------:R-:W-:Y:S05]  /*9390*/  BRA `(.L_x_212) ;  /* 0xffffffe000b47947 */ /* 0x000fea000383ffff */
.L_x_148:
[----:B0-----:R0:W1:Y:S02]  /*93a0*/  SYNCS.PHASECHK.TRANS64.TRYWAIT P0, [R6+URZ], R5 ;  /* 0x00000005060075a7 */ /* 0x001064000800017f */
[----:B-1----:R-:W-:Y:S05]  /*93b0*/  @!P0 NANOSLEEP.SYNCS 0x989680 ;  /* 0x009896800000895d */ /* 0x002fea0003900000 */
[----:B------:R-:W1:Y:S02]  /*93c0*/  @!P0 SYNCS.PHASECHK.TRANS64 P0, [R6+URZ], R5 ;  /* 0x00000005060085a7 */ /* 0x000e64000800007f */
[----:B-1----:R-:W-:Y:S05]  /*93d0*/  @!P0 BRA `(.L_x_148) ;  /* 0xfffffffc00f08947 */ /* 0x002fea000383ffff */
[----:B------:R-:W-:Y:S05]  /*93e0*/  BRA `(.L_x_213) ;  /* 0xffffffe000c47947 */ /* 0x000fea000383ffff */
.L_x_149:
[----:B0-----:R0:W1:Y:S02]  /*93f0*/  SYNCS.PHASECHK.TRANS64.TRYWAIT P0, [R7+URZ], R4 ;  /* 0x00000004070075a7 */ /* 0x001064000800017f */
[----:B-1----:R-:W-:Y:S05]  /*9400*/  @!P0 NANOSLEEP.SYNCS 0x989680 ;  /* 0x009896800000895d */ /* 0x002fea0003900000 */
[----:B------:R-:W1:Y:S02]  /*9410*/  @!P0 SYNCS.PHASECHK.TRANS64 P0, [R7+URZ], R4 ;  /* 0x00000004070085a7 */ /* 0x000e64000800007f */
[----:B-1----:R-:W-:Y:S05]  /*9420*/  @!P0 BRA `(.L_x_149) ;  /* 0xfffffffc00f08947 */ /* 0x002fea000383ffff */
[----:B------:R-:W-:Y:S05]  /*9430*/  BRA `(.L_x_214) ;  /* 0xffffffe000d47947 */ /* 0x000fea000383ffff */
.L_x_150:
[----:B0-----:R0:W1:Y:S02]  /*9440*/  SYNCS.PHASECHK.TRANS64.TRYWAIT P0, [R6+URZ], R5 ;  /* 0x00000005060075a7 */ /* 0x001064000800017f */
[----:B-1----:R-:W-:Y:S05]  /*9450*/  @!P0 NANOSLEEP.SYNCS 0x989680 ;  /* 0x009896800000895d */ /* 0x002fea0003900000 */
[----:B------:R-:W1:Y:S02]  /*9460*/  @!P0 SYNCS.PHASECHK.TRANS64 P0, [R6+URZ], R5 ;  /* 0x00000005060085a7 */ /* 0x000e64000800007f */
[----:B-1----:R-:W-:Y:S05]  /*9470*/  @!P0 BRA `(.L_x_150) ;  /* 0xfffffffc00f08947 */ /* 0x002fea000383ffff */
[----:B------:R-:W-:Y:S05]  /*9480*/  BRA `(.L_x_215) ;  /* 0xffffffe000e47947 */ /* 0x000fea000383ffff */
.L_x_151:
[----:B0-----:R0:W1:Y:S02]  /*9490*/  SYNCS.PHASECHK.TRANS64.TRYWAIT P0, [R7+URZ], R4 ;  /* 0x00000004070075a7 */ /* 0x001064000800017f */
[----:B-1----:R-:W-:Y:S05]  /*94a0*/  @!P0 NANOSLEEP.SYNCS 0x989680 ;  /* 0x009896800000895d */ /* 0x002fea0003900000 */
[----:B------:R-:W1:Y:S02]  /*94b0*/  @!P0 SYNCS.PHASECHK.TRANS64 P0, [R7+URZ], R4 ;  /* 0x00000004070085a7 */ /* 0x000e64000800007f */
[----:B-1----:R-:W-:Y:S05]  /*94c0*/  @!P0 BRA `(.L_x_151) ;  /* 0xfffffffc00f08947 */ /* 0x002fea000383ffff */
[----:B------:R-:W-:Y:S05]  /*94d0*/  BRA `(.L_x_216) ;  /* 0xffffffe000f47947 */ /* 0x000fea000383ffff */
.L_x_152:
[----:B0-----:R0:W1:Y:S02]  /*94e0*/  SYNCS.PHASECHK.TRANS64.TRYWAIT P0, [R6+URZ], R5 ;  /* 0x00000005060075a7 */ /* 0x001064000800017f */
[----:B-1----:R-:W-:Y:S05]  /*94f0*/  @!P0 NANOSLEEP.SYNCS 0x989680 ;  /* 0x009896800000895d */ /* 0x002fea0003900000 */
[----:B------:R-:W1:Y:S02]  /*9500*/  @!P0 SYNCS.PHASECHK.TRANS64 P0, [R6+URZ], R5 ;  /* 0x00000005060085a7 */ /* 0x000e64000800007f */
[----:B-1----:R-:W-:Y:S05]  /*9510*/  @!P0 BRA `(.L_x_152) ;  /* 0xfffffffc00f08947 */ /* 0x002fea000383ffff */
[----:B------:R-:W-:Y:S05]  /*9520*/  BRA `(.L_x_217) ;  /* 0xffffffe400047947 */ /* 0x000fea000383ffff */
.L_x_153:
[----:B0-----:R0:W1:Y:S02]  /*9530*/  SYNCS.PHASECHK.TRANS64.TRYWAIT P0, [R7+URZ], R4 ;  /* 0x00000004070075a7 */ /* 0x001064000800017f */
[----:B-1----:R-:W-:Y:S05]  /*9540*/  @!P0 NANOSLEEP.SYNCS 0x989680 ;  /* 0x009896800000895d */ /* 0x002fea0003900000 */
[----:B------:R-:W1:Y:S02]  /*9550*/  @!P0 SYNCS.PHASECHK.TRANS64 P0, [R7+URZ], R4 ;  /* 0x00000004070085a7 */ /* 0x000e64000800007f */
[----:B-1----:R-:W-:Y:S05]  /*9560*/  @!P0 BRA `(.L_x_153) ;  /* 0xfffffffc00f08947 */ /* 0x002fea000383ffff */
[----:B------:R-:W-:Y:S05]  /*9570*/  BRA `(.L_x_218) ;  /* 0xffffffe400147947 */ /* 0x000fea000383ffff */
.L_x_154:
[----:B0-----:R0:W1:Y:S02]  /*9580*/  SYNCS.PHASECHK.TRANS64.TRYWAIT P0, [R6+URZ], R5 ;  /* 0x00000005060075a7 */ /* 0x001064000800017f */
[----:B-1----:R-:W-:Y:S05]  /*9590*/  @!P0 NANOSLEEP.SYNCS 0x989680 ;  /* 0x009896800000895d */ /* 0x002fea0003900000 */
[----:B------:R-:W1:Y:S02]  /*95a0*/  @!P0 SYNCS.PHASECHK.TRANS64 P0, [R6+URZ], R5 ;  /* 0x00000005060085a7 */ /* 0x000e64000800007f */
[----:B-1----:R-:W-:Y:S05]  /*95b0*/  @!P0 BRA `(.L_x_154) ;  /* 0xfffffffc00f08947 */ /* 0x002fea000383ffff */
[----:B------:R-:W-:Y:S05]  /*95c0*/  BRA `(.L_x_219) ;  /* 0xffffffe400247947 */ /* 0x000fea000383ffff */
.L_x_155:
[----:B0-----:R0:W1:Y:S02]  /*95d0*/  SYNCS.PHASECHK.TRANS64.TRYWAIT P0, [R7+URZ], R4 ;  /* 0x00000004070075a7 */ /* 0x001064000800017f */
[----:B-1----:R-:W-:Y:S05]  /*95e0*/  @!P0 NANOSLEEP.SYNCS 0x989680 ;  /* 0x009896800000895d */ /* 0x002fea0003900000 */
[----:B------:R-:W1:Y:S02]  /*95f0*/  @!P0 SYNCS.PHASECHK.TRANS64 P0, [R7+URZ], R4 ;  /* 0x00000004070085a7 */ /* 0x000e64000800007f */
[----:B-1----:R-:W-:Y:S05]  /*9600*/  @!P0 BRA `(.L_x_155) ;  /* 0xfffffffc00f08947 */ /* 0x002fea000383ffff */
[----:B------:R-:W-:Y:S05]  /*9610*/  BRA `(.L_x_220) ;  /* 0xffffffe400347947 */ /* 0x000fea000383ffff */
.L_x_156:
[----:B0-----:R0:W1:Y:S02]  /*9620*/  SYNCS.PHASECHK.TRANS64.TRYWAIT P0, [R6+URZ], R5 ;  /* 0x00000005060075a7 */ /* 0x001064000800017f */
[----:B-1----:R-:W-:Y:S05]  /*9630*/  @!P0 NANOSLEEP.SYNCS 0x989680 ;  /* 0x009896800000895d */ /* 0x002fea0003900000 */
[----:B------:R-:W1:Y:S02]  /*9640*/  @!P0 SYNCS.PHASECHK.TRANS64 P0, [R6+URZ], R5 ;  /* 0x00000005060085a7 */ /* 0x000e64000800007f */
[----:B-1----:R-:W-:Y:S05]  /*9650*/  @!P0 BRA `(.L_x_156) ;  /* 0xfffffffc00f08947 */ /* 0x002fea000383ffff */
[----:B------:R-:W-:Y:S05]  /*9660*/  BRA `(.L_x_221) ;  /* 0xffffffe400447947 */ /* 0x000fea000383ffff */
.L_x_157:
[----:B0-----:R0:W1:Y:S02]  /*9670*/  SYNCS.PHASECHK.TRANS64.TRYWAIT P0, [R7+URZ], R4 ;  /* 0x00000004070075a7 */ /* 0x001064000800017f */
[----:B-1----:R-:W-:Y:S05]  /*9680*/  @!P0 NANOSLEEP.SYNCS 0x989680 ;  /* 0x009896800000895d */ /* 0x002fea0003900000 */
[----:B------:R-:W1:Y:S02]  /*9690*/  @!P0 SYNCS.PHASECHK.TRANS64 P0, [R7+URZ], R4 ;  /* 0x00000004070085a7 */ /* 0x000e64000800007f */
[----:B-1----:R-:W-:Y:S05]  /*96a0*/  @!P0 BRA `(.L_x_157) ;  /* 0xfffffffc00f08947 */ /* 0x002fea000383ffff */
[----:B------:R-:W-:Y:S05]  /*96b0*/  BRA `(.L_x_222) ;  /* 0xffffffe400547947 */ /* 0x000fea000383ffff */
.L_x_158:
[----:B0-----:R0:W1:Y:S02]  /*96c0*/  SYNCS.PHASECHK.TRANS64.TRYWAIT P0, [R6+URZ], R5 ;  /* 0x00000005060075a7 */ /* 0x001064000800017f */
[----:B-1----:R-:W-:Y:S05]  /*96d0*/  @!P0 NANOSLEEP.SYNCS 0x989680 ;  /* 0x009896800000895d */ /* 0x002fea0003900000 */
[----:B------:R-:W1:Y:S02]  /*96e0*/  @!P0 SYNCS.PHASECHK.TRANS64 P0, [R6+URZ], R5 ;  /* 0x00000005060085a7 */ /* 0x000e64000800007f */
[----:B-1----:R-:W-:Y:S05]  /*96f0*/  @!P0 BRA `(.L_x_158) ;  /* 0xfffffffc00f08947 */ /* 0x002fea000383ffff */
[----:B------:R-:W-:Y:S05]  /*9700*/  BRA `(.L_x_223) ;  /* 0xffffffe400647947 */ /* 0x000fea000383ffff */
.L_x_159:
[----:B0-----:R0:W1:Y:S02]  /*9710*/  SYNCS.PHASECHK.TRANS64.TRYWAIT P0, [R7+URZ], R4 ;  /* 0x00000004070075a7 */ /* 0x001064000800017f */
[----:B-1----:R-:W-:Y:S05]  /*9720*/  @!P0 NANOSLEEP.SYNCS 0x989680 ;  /* 0x009896800000895d */ /* 0x002fea0003900000 */
[----:B------:R-:W1:Y:S02]  /*9730*/  @!P0 SYNCS.PHASECHK.TRANS64 P0, [R7+URZ], R4 ;  /* 0x00000004070085a7 */ /* 0x000e64000800007f */
[----:B-1----:R-:W-:Y:S05]  /*9740*/  @!P0 BRA `(.L_x_159) ;  /* 0xfffffffc00f08947 */ /* 0x002fea000383ffff */
[----:B------:R-:W-:Y:S05]  /*9750*/  BRA `(.L_x_224) ;  /* 0xffffffe400747947 */ /* 0x000fea000383ffff */
.L_x_160:
[----:B0-----:R0:W1:Y:S02]  /*9760*/  SYNCS.PHASECHK.TRANS64.TRYWAIT P0, [R6+URZ], R5 ;  /* 0x00000005060075a7 */ /* 0x001064000800017f */
[----:B-1----:R-:W-:Y:S05]  /*9770*/  @!P0 NANOSLEEP.SYNCS 0x989680 ;  /* 0x009896800000895d */ /* 0x002fea0003900000 */
[----:B------:R-:W1:Y:S02]  /*9780*/  @!P0 SYNCS.PHASECHK.TRANS64 P0, [R6+URZ], R5 ;  /* 0x00000005060085a7 */ /* 0x000e64000800007f */
[----:B-1----:R-:W-:Y:S05]  /*9790*/  @!P0 BRA `(.L_x_160) ;  /* 0xfffffffc00f08947 */ /* 0x002fea000383ffff */
[----:B------:R-:W-:Y:S05]  /*97a0*/  BRA `(.L_x_225) ;  /* 0xffffffe400847947 */ /* 0x000fea000383ffff */
.L_x_161:
[----:B0-----:R0:W1:Y:S02]  /*97b0*/  SYNCS.PHASECHK.TRANS64.TRYWAIT P0, [R7+URZ], R4 ;  /* 0x00000004070075a7 */ /* 0x001064000800017f */
[----:B-1----:R-:W-:Y:S05]  /*97c0*/  @!P0 NANOSLEEP.SYNCS 0x989680 ;  /* 0x009896800000895d */ /* 0x002fea0003900000 */
[----:B------:R-:W1:Y:S02]  /*97d0*/  @!P0 SYNCS.PHASECHK.TRANS64 P0, [R7+URZ], R4 ;  /* 0x00000004070085a7 */ /* 0x000e64000800007f */
[----:B-1----:R-:W-:Y:S05]  /*97e0*/  @!P0 BRA `(.L_x_161) ;  /* 0xfffffffc00f08947 */ /* 0x002fea000383ffff */
[----:B------:R-:W-:Y:S05]  /*97f0*/  BRA `(.L_x_226) ;  /* 0xffffffe400947947 */ /* 0x000fea000383ffff */
.L_x_162:
[----:B0-----:R0:W1:Y:S02]  /*9800*/  SYNCS.PHASECHK.TRANS64.TRYWAIT P0, [R6+URZ], R5 ;  /* 0x00000005060075a7 */ /* 0x001064000800017f */
[----:B-1----:R-:W-:Y:S05]  /*9810*/  @!P0 NANOSLEEP.SYNCS 0x989680 ;  /* 0x009896800000895d */ /* 0x002fea0003900000 */
[----:B------:R-:W1:Y:S02]  /*9820*/  @!P0 SYNCS.PHASECHK.TRANS64 P0, [R6+URZ], R5 ;  /* 0x00000005060085a7 */ /* 0x000e64000800007f */
[----:B-1----:R-:W-:Y:S05]  /*9830*/  @!P0 BRA `(.L_x_162) ;  /* 0xfffffffc00f08947 */ /* 0x002fea000383ffff */
[----:B------:R-:W-:Y:S05]  /*9840*/  BRA `(.L_x_227) ;  /* 0xffffffe400a47947 */ /* 0x000fea000383ffff */
.L_x_163:
[----:B0-----:R0:W1:Y:S02]  /*9850*/  SYNCS.PHASECHK.TRANS64.TRYWAIT P0, [R7+URZ], R4 ;  /* 0x00000004070075a7 */ /* 0x001064000800017f */
[----:B-1----:R-:W-:Y:S05]  /*9860*/  @!P0 NANOSLEEP.SYNCS 0x989680 ;  /* 0x009896800000895d */ /* 0x002fea0003900000 */
[----:B------:R-:W1:Y:S02]  /*9870*/  @!P0 SYNCS.PHASECHK.TRANS64 P0, [R7+URZ], R4 ;  /* 0x00000004070085a7 */ /* 0x000e64000800007f */
[----:B-1----:R-:W-:Y:S05]  /*9880*/  @!P0 BRA `(.L_x_163) ;  /* 0xfffffffc00f08947 */ /* 0x002fea000383ffff */
[----:B------:R-:W-:Y:S05]  /*9890*/  BRA `(.L_x_228) ;  /* 0xffffffe400b47947 */ /* 0x000fea000383ffff */
.L_x_164:
[----:B0-----:R0:W1:Y:S02]  /*98a0*/  SYNCS.PHASECHK.TRANS64.TRYWAIT P0, [R6+URZ], R5 ;  /* 0x00000005060075a7 */ /* 0x001064000800017f */
[----:B-1----:R-:W-:Y:S05]  /*98b0*/  @!P0 NANOSLEEP.SYNCS 0x989680 ;  /* 0x009896800000895d */ /* 0x002fea0003900000 */
[----:B------:R-:W1:Y:S02]  /*98c0*/  @!P0 SYNCS.PHASECHK.TRANS64 P0, [R6+URZ], R5 ;  /* 0x00000005060085a7 */ /* 0x000e64000800007f */
[----:B-1----:R-:W-:Y:S05]  /*98d0*/  @!P0 BRA `(.L_x_164) ;  /* 0xfffffffc00f08947 */ /* 0x002fea000383ffff */
[----:B------:R-:W-:Y:S05]  /*98e0*/  BRA `(.L_x_229) ;  /* 0xffffffe400c47947 */ /* 0x000fea000383ffff */
.L_x_165:
[----:B0-----:R0:W1:Y:S02]  /*98f0*/  SYNCS.PHASECHK.TRANS64.TRYWAIT P0, [R7+URZ], R4 ;  /* 0x00000004070075a7 */ /* 0x001064000800017f */
[----:B-1----:R-:W-:Y:S05]  /*9900*/  @!P0 NANOSLEEP.SYNCS 0x989680 ;  /* 0x009896800000895d */ /* 0x002fea0003900000 */
[----:B------:R-:W1:Y:S02]  /*9910*/  @!P0 SYNCS.PHASECHK.TRANS64 P0, [R7+URZ], R4 ;  /* 0x00000004070085a7 */ /* 0x000e64000800007f */
[----:B-1----:R-:W-:Y:S05]  /*9920*/  @!P0 BRA `(.L_x_165) ;  /* 0xfffffffc00f08947 */ /* 0x002fea000383ffff */
[----:B------:R-:W-:Y:S05]  /*9930*/  BRA `(.L_x_230) ;  /* 0xffffffe400d47947 */ /* 0x000fea000383ffff */
.L_x_166:
[----:B0-----:R0:W1:Y:S02]  /*9940*/  SYNCS.PHASECHK.TRANS64.TRYWAIT P0, [R6+URZ], R5 ;  /* 0x00000005060075a7 */ /* 0x001064000800017f */
[----:B-1----:R-:W-:Y:S05]  /*9950*/  @!P0 NANOSLEEP.SYNCS 0x989680 ;  /* 0x009896800000895d */ /* 0x002fea0003900000 */
[----:B------:R-:W1:Y:S02]  /*9960*/  @!P0 SYNCS.PHASECHK.TRANS64 P0, [R6+URZ], R5 ;  /* 0x00000005060085a7 */ /* 0x000e64000800007f */
[----:B-1----:R-:W-:Y:S05]  /*9970*/  @!P0 BRA `(.L_x_166) ;  /* 0xfffffffc00f08947 */ /* 0x002fea000383ffff */
[----:B------:R-:W-:Y:S05]  /*9980*/  BRA `(.L_x_231) ;  /* 0xffffffe400e47947 */ /* 0x000fea000383ffff */
.L_x_167:
[----:B0-----:R0:W1:Y:S02]  /*9990*/  SYNCS.PHASECHK.TRANS64.TRYWAIT P0, [R7+URZ], R4 ;  /* 0x00000004070075a7 */ /* 0x001064000800017f */
[----:B-1----:R-:W-:Y:S05]  /*99a0*/  @!P0 NANOSLEEP.SYNCS 0x989680 ;  /* 0x009896800000895d */ /* 0x002fea0003900000 */
[----:B------:R-:W1:Y:S02]  /*99b0*/  @!P0 SYNCS.PHASECHK.TRANS64 P0, [R7+URZ], R4 ;  /* 0x00000004070085a7 */ /* 0x000e64000800007f */
[----:B-1----:R-:W-:Y:S05]  /*99c0*/  @!P0 BRA `(.L_x_167) ;  /* 0xfffffffc00f08947 */ /* 0x002fea000383ffff */
[----:B------:R-:W-:Y:S05]  /*99d0*/  BRA `(.L_x_232) ;  /* 0xffffffe400f47947 */ /* 0x000fea000383ffff */
.L_x_168:
[----:B0-----:R0:W1:Y:S02]  /*99e0*/  SYNCS.PHASECHK.TRANS64.TRYWAIT P0, [R6+URZ], R5 ;  /* 0x00000005060075a7 */ /* 0x001064000800017f */
[----:B-1----:R-:W-:Y:S05]  /*99f0*/  @!P0 NANOSLEEP.SYNCS 0x989680 ;  /* 0x009896800000895d */ /* 0x002fea0003900000 */
[----:B------:R-:W1:Y:S02]  /*9a00*/  @!P0 SYNCS.PHASECHK.TRANS64 P0, [R6+URZ], R5 ;  /* 0x00000005060085a7 */ /* 0x000e64000800007f */
[----:B-1----:R-:W-:Y:S05]  /*9a10*/  @!P0 BRA `(.L_x_168) ;  /* 0xfffffffc00f08947 */ /* 0x002fea000383ffff */
[----:B------:R-:W-:Y:S05]  /*9a20*/  BRA `(.L_x_233) ;  /* 0xffffffe800047947 */ /* 0x000fea000383ffff */
.L_x_169:
[----:B0-----:R0:W1:Y:S02]  /*9a30*/  SYNCS.PHASECHK.TRANS64.TRYWAIT P0, [R7+URZ], R4 ;  /* 0x00000004070075a7 */ /* 0x001064000800017f */
[----:B-1----:R-:W-:Y:S05]  /*9a40*/  @!P0 NANOSLEEP.SYNCS 0x989680 ;  /* 0x009896800000895d */ /* 0x002fea0003900000 */
[----:B------:R-:W1:Y:S02]  /*9a50*/  @!P0 SYNCS.PHASECHK.TRANS64 P0, [R7+URZ], R4 ;  /* 0x00000004070085a7 */ /* 0x000e64000800007f */
[----:B-1----:R-:W-:Y:S05]  /*9a60*/  @!P0 BRA `(.L_x_169) ;  /* 0xfffffffc00f08947 */ /* 0x002fea000383ffff */
[----:B------:R-:W-:Y:S05]  /*9a70*/  BRA `(.L_x_234) ;  /* 0xffffffe800147947 */ /* 0x000fea000383ffff */
.L_x_170:
[----:B0-----:R0:W1:Y:S02]  /*9a80*/  SYNCS.PHASECHK.TRANS64.TRYWAIT P0, [R6+URZ], R5 ;  /* 0x00000005060075a7 */ /* 0x001064000800017f */
[----:B-1----:R-:W-:Y:S05]  /*9a90*/  @!P0 NANOSLEEP.SYNCS 0x989680 ;  /* 0x009896800000895d */ /* 0x002fea0003900000 */
[----:B------:R-:W1:Y:S02]  /*9aa0*/  @!P0 SYNCS.PHASECHK.TRANS64 P0, [R6+URZ], R5 ;  /* 0x00000005060085a7 */ /* 0x000e64000800007f */
[----:B-1----:R-:W-:Y:S05]  /*9ab0*/  @!P0 BRA `(.L_x_170) ;  /* 0xfffffffc00f08947 */ /* 0x002fea000383ffff */
[----:B------:R-:W-:Y:S05]  /*9ac0*/  BRA `(.L_x_235) ;  /* 0xffffffe800247947 */ /* 0x000fea000383ffff */
.L_x_171:
[----:B0-----:R0:W1:Y:S02]  /*9ad0*/  SYNCS.PHASECHK.TRANS64.TRYWAIT P0, [R7+URZ], R4 ;  /* 0x00000004070075a7 */ /* 0x001064000800017f */
[----:B-1----:R-:W-:Y:S05]  /*9ae0*/  @!P0 NANOSLEEP.SYNCS 0x989680 ;  /* 0x009896800000895d */ /* 0x002fea0003900000 */
[----:B------:R-:W1:Y:S02]  /*9af0*/  @!P0 SYNCS.PHASECHK.TRANS64 P0, [R7+URZ], R4 ;  /* 0x00000004070085a7 */ /* 0x000e64000800007f */
[----:B-1----:R-:W-:Y:S05]  /*9b00*/  @!P0 BRA `(.L_x_171) ;  /* 0xfffffffc00f08947 */ /* 0x002fea000383ffff */
[----:B------:R-:W-:Y:S05]  /*9b10*/  BRA `(.L_x_236) ;  /* 0xffffffe800347947 */ /* 0x000fea000383ffff */
.L_x_172:
[----:B0-----:R0:W1:Y:S02]  /*9b20*/  SYNCS.PHASECHK.TRANS64.TRYWAIT P0, [R6+URZ], R5 ;  /* 0x00000005060075a7 */ /* 0x001064000800017f */
[----:B-1----:R-:W-:Y:S05]  /*9b30*/  @!P0 NANOSLEEP.SYNCS 0x989680 ;  /* 0x009896800000895d */ /* 0x002fea0003900000 */
[----:B------:R-:W1:Y:S02]  /*9b40*/  @!P0 SYNCS.PHASECHK.TRANS64 P0, [R6+URZ], R5 ;  /* 0x00000005060085a7 */ /* 0x000e64000800007f */
[----:B-1----:R-:W-:Y:S05]  /*9b50*/  @!P0 BRA `(.L_x_172) ;  /* 0xfffffffc00f08947 */ /* 0x002fea000383ffff */
[----:B------:R-:W-:Y:S05]  /*9b60*/  BRA `(.L_x_237) ;  /* 0xffffffe800447947 */ /* 0x000fea000383ffff */
.L_x_173:
[----:B0-----:R0:W1:Y:S02]  /*9b70*/  SYNCS.PHASECHK.TRANS64.TRYWAIT P0, [R7+URZ], R4 ;  /* 0x00000004070075a7 */ /* 0x001064000800017f */
[----:B-1----:R-:W-:Y:S05]  /*9b80*/  @!P0 NANOSLEEP.SYNCS 0x989680 ;  /* 0x009896800000895d */ /* 0x002fea0003900000 */
[----:B------:R-:W1:Y:S02]  /*9b90*/  @!P0 SYNCS.PHASECHK.TRANS64 P0, [R7+URZ], R4 ;  /* 0x00000004070085a7 */ /* 0x000e64000800007f */
[----:B-1----:R-:W-:Y:S05]  /*9ba0*/  @!P0 BRA `(.L_x_173) ;  /* 0xfffffffc00f08947 */ /* 0x002fea000383ffff */
[----:B------:R-:W-:Y:S05]  /*9bb0*/  BRA `(.L_x_238) ;  /* 0xffffffe800547947 */ /* 0x000fea000383ffff */
.L_x_174:
[----:B0-----:R0:W1:Y:S02]  /*9bc0*/  SYNCS.PHASECHK.TRANS64.TRYWAIT P0, [R6+URZ], R5 ;  /* 0x00000005060075a7 */ /* 0x001064000800017f */
[----:B-1----:R-:W-:Y:S05]  /*9bd0*/  @!P0 NANOSLEEP.SYNCS 0x989680 ;  /* 0x009896800000895d */ /* 0x002fea0003900000 */
[----:B------:R-:W1:Y:S02]  /*9be0*/  @!P0 SYNCS.PHASECHK.TRANS64 P0, [R6+URZ], R5 ;  /* 0x00000005060085a7 */ /* 0x000e64000800007f */
[----:B-1----:R-:W-:Y:S05]  /*9bf0*/  @!P0 BRA `(.L_x_174) ;  /* 0xfffffffc00f08947 */ /* 0x002fea000383ffff */
[----:B------:R-:W-:Y:S05]  /*9c00*/  BRA `(.L_x_239) ;  /* 0xffffffe800647947 */ /* 0x000fea000383ffff */
.L_x_175:
[----:B0-----:R0:W1:Y:S02]  /*9c10*/  SYNCS.PHASECHK.TRANS64.TRYWAIT P0, [R7+URZ], R4 ;  /* 0x00000004070075a7 */ /* 0x001064000800017f */
[----:B-1----:R-:W-:Y:S05]  /*9c20*/  @!P0 NANOSLEEP.SYNCS 0x989680 ;  /* 0x009896800000895d */ /* 0x002fea0003900000 */
[----:B------:R-:W1:Y:S02]  /*9c30*/  @!P0 SYNCS.PHASECHK.TRANS64 P0, [R7+URZ], R4 ;  /* 0x00000004070085a7 */ /* 0x000e64000800007f */
[----:B-1----:R-:W-:Y:S05]  /*9c40*/  @!P0 BRA `(.L_x_175) ;  /* 0xfffffffc00f08947 */ /* 0x002fea000383ffff */
[----:B------:R-:W-:Y:S05]  /*9c50*/  BRA `(.L_x_240) ;  /* 0xffffffe800747947 */ /* 0x000fea000383ffff */
.L_x_176:
[----:B0-----:R0:W1:Y:S02]  /*9c60*/  SYNCS.PHASECHK.TRANS64.TRYWAIT P0, [R6+URZ], R5 ;  /* 0x00000005060075a7 */ /* 0x001064000800017f */
[----:B-1----:R-:W-:Y:S05]  /*9c70*/  @!P0 NANOSLEEP.SYNCS 0x989680 ;  /* 0x009896800000895d */ /* 0x002fea0003900000 */
[----:B------:R-:W1:Y:S02]  /*9c80*/  @!P0 SYNCS.PHASECHK.TRANS64 P0, [R6+URZ], R5 ;  /* 0x00000005060085a7 */ /* 0x000e64000800007f */
[----:B-1----:R-:W-:Y:S05]  /*9c90*/  @!P0 BRA `(.L_x_176) ;  /* 0xfffffffc00f08947 */ /* 0x002fea000383ffff */
[----:B------:R-:W-:Y:S05]  /*9ca0*/  BRA `(.L_x_241) ;  /* 0xffffffe800847947 */ /* 0x000fea000383ffff */
.L_x_177:
[----:B0-----:R0:W1:Y:S02]  /*9cb0*/  SYNCS.PHASECHK.TRANS64.TRYWAIT P0, [R7+URZ], R4 ;  /* 0x00000004070075a7 */ /* 0x001064000800017f */
[----:B-1----:R-:W-:Y:S05]  /*9cc0*/  @!P0 NANOSLEEP.SYNCS 0x989680 ;  /* 0x009896800000895d */ /* 0x002fea0003900000 */
[----:B------:R-:W1:Y:S02]  /*9cd0*/  @!P0 SYNCS.PHASECHK.TRANS64 P0, [R7+URZ], R4 ;  /* 0x00000004070085a7 */ /* 0x000e64000800007f */
[----:B-1----:R-:W-:Y:S05]  /*9ce0*/  @!P0 BRA `(.L_x_177) ;  /* 0xfffffffc00f08947 */ /* 0x002fea000383ffff */
[----:B------:R-:W-:Y:S05]  /*9cf0*/  BRA `(.L_x_242) ;  /* 0xffffffe800947947 */ /* 0x000fea000383ffff */
.L_x_178:
[----:B0-----:R0:W1:Y:S02]  /*9d00*/  SYNCS.PHASECHK.TRANS64.TRYWAIT P0, [R6+URZ], R5 ;  /* 0x00000005060075a7 */ /* 0x001064000800017f */
[----:B-1----:R-:W-:Y:S05]  /*9d10*/  @!P0 NANOSLEEP.SYNCS 0x989680 ;  /* 0x009896800000895d */ /* 0x002fea0003900000 */
[----:B------:R-:W1:Y:S02]  /*9d20*/  @!P0 SYNCS.PHASECHK.TRANS64 P0, [R6+URZ], R5 ;  /* 0x00000005060085a7 */ /* 0x000e64000800007f */
[----:B-1----:R-:W-:Y:S05]  /*9d30*/  @!P0 BRA `(.L_x_178) ;  /* 0xfffffffc00f08947 */ /* 0x002fea000383ffff */
[----:B------:R-:W-:Y:S05]  /*9d40*/  BRA `(.L_x_243) ;  /* 0xffffffe800a47947 */ /* 0x000fea000383ffff */
.L_x_179:
[----:B0-----:R0:W1:Y:S02]  /*9d50*/  SYNCS.PHASECHK.TRANS64.TRYWAIT P0, [R7+URZ], R4 ;  /* 0x00000004070075a7 */ /* 0x001064000800017f */
[----:B-1----:R-:W-:Y:S05]  /*9d60*/  @!P0 NANOSLEEP.SYNCS 0x989680 ;  /* 0x009896800000895d */ /* 0x002fea0003900000 */
[----:B------:R-:W1:Y:S02]  /*9d70*/  @!P0 SYNCS.PHASECHK.TRANS64 P0, [R7+URZ], R4 ;  /* 0x00000004070085a7 */ /* 0x000e64000800007f */
[----:B-1----:R-:W-:Y:S05]  /*9d80*/  @!P0 BRA `(.L_x_179) ;  /* 0xfffffffc00f08947 */ /* 0x002fea000383ffff */
[----:B------:R-:W-:Y:S05]  /*9d90*/  BRA `(.L_x_244) ;  /* 0xffffffe800b47947 */ /* 0x000fea000383ffff */
.L_x_180:
[----:B0-----:R0:W1:Y:S02]  /*9da0*/  SYNCS.PHASECHK.TRANS64.TRYWAIT P0, [R6+URZ], R5 ;  /* 0x00000005060075a7 */ /* 0x001064000800017f */
[----:B-1----:R-:W-:Y:S05]  /*9db0*/  @!P0 NANOSLEEP.SYNCS 0x989680 ;  /* 0x009896800000895d */ /* 0x002fea0003900000 */
[----:B------:R-:W1:Y:S02]  /*9dc0*/  @!P0 SYNCS.PHASECHK.TRANS64 P0, [R6+URZ], R5 ;  /* 0x00000005060085a7 */ /* 0x000e64000800007f */
[----:B-1----:R-:W-:Y:S05]  /*9dd0*/  @!P0 BRA `(.L_x_180) ;  /* 0xfffffffc00f08947 */ /* 0x002fea000383ffff */
[----:B------:R-:W-:Y:S05]  /*9de0*/  BRA `(.L_x_245) ;  /* 0xffffffe800c47947 */ /* 0x000fea000383ffff */
.L_x_181:
[----:B0-----:R0:W1:Y:S02]  /*9df0*/  SYNCS.PHASECHK.TRANS64.TRYWAIT P0, [R7+URZ], R4 ;  /* 0x00000004070075a7 */ /* 0x001064000800017f */
[----:B-1----:R-:W-:Y:S05]  /*9e00*/  @!P0 NANOSLEEP.SYNCS 0x989680 ;  /* 0x009896800000895d */ /* 0x002fea0003900000 */
[----:B------:R-:W1:Y:S02]  /*9e10*/  @!P0 SYNCS.PHASECHK.TRANS64 P0, [R7+URZ], R4 ;  /* 0x00000004070085a7 */ /* 0x000e64000800007f */
[----:B-1----:R-:W-:Y:S05]  /*9e20*/  @!P0 BRA `(.L_x_181) ;  /* 0xfffffffc00f08947 */ /* 0x002fea000383ffff */
[----:B------:R-:W-:Y:S05]  /*9e30*/  BRA `(.L_x_246) ;  /* 0xffffffe800d47947 */ /* 0x000fea000383ffff */
.L_x_182:
[----:B-1----:R1:W2:Y:S02]  /*9e40*/  SYNCS.PHASECHK.TRANS64.TRYWAIT P0, [R6+URZ], R5 ;  /* 0x00000005060075a7 */ /* 0x0022a4000800017f */
[----:B--2---:R-:W-:Y:S05]  /*9e50*/  @!P0 NANOSLEEP.SYNCS 0x989680 ;  /* 0x009896800000895d */ /* 0x004fea0003900000 */
[----:B------:R-:W2:Y:S02]  /*9e60*/  @!P0 SYNCS.PHASECHK.TRANS64 P0, [R6+URZ], R5 ;  /* 0x00000005060085a7 */ /* 0x000ea4000800007f */
[----:B--2---:R-:W-:Y:S05]  /*9e70*/  @!P0 BRA `(.L_x_182) ;  /* 0xfffffffc00f08947 */ /* 0x004fea000383ffff */
[----:B------:R-:W-:Y:S05]  /*9e80*/  BRA `(.L_x_247) ;  /* 0xffffffe800dc7947 */ /* 0x000fea000383ffff */
.L_x_248:
[----:B------:R-:W-:-:S00]  /*9e90*/  BRA `(.L_x_248) ;  /* 0xfffffffc00fc7947 */ /* 0x000fc0000383ffff */
[----:B------:R-:W-:-:S00]  /*9ea0*/  NOP ;  /* 0x0000000000007918 */ /* 0x000fc00000000000 */
        /* <DEDUP_REMOVED lines=13> */
.L_x_249:


//--------------------- .nv.shared._ZN7cutlass13device_kernelINS_4gemm6kernel13GemmUniversalIN4cute5tupleIJiiiiEEENS1_10collective13CollectiveMmaINS1_37MainloopSm90TmaGmmaWarpSpecializedFP8ILi56ENS5_IJNS4_1CILi2EEENSA_ILi1EEESC_EEENS1_32KernelTmaWarpSpecializedPingpongEEENS5_IJNSA_ILi64EEESG_NSA_ILi32EEEEEENS_12float_e4m3_tENS5_IJlSC_lEEESJ_SK_NS4_8TiledMMAINS4_8MMA_AtomIJNS4_4SM904GMMA30MMA_64x64x32_F32E4M3E4M3_SS_TNILNSO_7ScaleInE1ELSQ_1EEEEEENS4_6LayoutINS5_IJSC_SC_SC_EEENS5_IJNSA_ILi0EEESV_SV_EEEEENS5_IJNS4_10UnderscoreESY_SY_EEEEENS4_13SM90_TMA_LOADENS4_14ComposedLayoutINS4_7SwizzleILi1ELi4ELi3EEENS4_18smem_ptr_flag_bitsILi8EEENST_INS5_IJNSA_ILi8EEESH_EEENS5_IJSH_SC_EEEEEEEvNS4_8identityENS4_23SM90_TMA_LOAD_MULTICASTES1B_vS1C_EENS_8epilogue10collective6detail29Sm90TmaWarpSpecializedAdapterINS1G_15DefaultEpilogueISJ_SK_SK_NS1F_6thread17LinearCombinationISJ_Li1EffLNS1K_9ScaleType4KindE0ELNS_15FloatRoundStyleE2ESJ_EENS1_15EpilogueDefaultEEEEEvvEEEEvNT_6ParamsE --------------------------
	.section	.nv.shared._ZN7cutlass13device_kernelINS_4gemm6kernel13GemmUniversalIN4cute5tupleIJiiiiEEENS1_10collective13CollectiveMmaINS1_37MainloopSm90TmaGmmaWarpSpecializedFP8ILi56ENS5_IJNS4_1CILi2EEENSA_ILi1EEESC_EEENS1_32KernelTmaWarpSpecializedPingpongEEENS5_IJNSA_ILi64EEESG_NSA_ILi32EEEEEENS_12float_e4m3_tENS5_IJlSC_lEEESJ_SK_NS4_8TiledMMAINS4_8MMA_AtomIJNS4_4SM904GMMA30MMA_64x64x32_F32E4M3E4M3_SS_TNILNSO_7ScaleInE1ELSQ_1EEEEEENS4_6LayoutINS5_IJSC_SC_SC_EEENS5_IJNSA_ILi0EEESV_SV_EEEEENS5_IJNS4_10UnderscoreESY_SY_EEEEENS4_13SM90_TMA_LOADENS4_14ComposedLayoutINS4_7SwizzleILi1ELi4ELi3EEENS4_18smem_ptr_flag_bitsILi8EEENST_INS5_IJNSA_ILi8EEESH_EEENS5_IJSH_SC_EEEEEEEvNS4_8identityENS4_23SM90_TMA_LOAD_MULTICASTES1B_vS1C_EENS_8epilogue10collective6detail29Sm90TmaWarpSpecializedAdapterINS1G_15DefaultEpilogueISJ_SK_SK_NS1F_6thread17LinearCombinationISJ_Li1EffLNS1K_9ScaleType4KindE0ELNS_15FloatRoundStyleE2ESJ_EENS1_15EpilogueDefaultEEEEEvvEEEEvNT_6ParamsE,"aw",@nobits
	.sectionflags	@""
	.align	16
	.zero		1024


//--------------------- .nv.shared.reserved.0     --------------------------
	.section	.nv.shared.reserved.0,"aw",@nobits
	.weak		__nv_reservedSMEM_offset_0_alias
	.size		__nv_reservedSMEM_offset_0_alias, 0, 0
	.other		__nv_reservedSMEM_offset_0_alias,@"STO_CUDA_RESERVED_SHARED STV_DEFAULT"
__nv_reservedSMEM_offset_0_alias:
	.zero		0


//--------------------- .nv.global                --------------------------
	.section	.nv.global,"aw",@nobits
.nv.global:
	.type		_ZN40_INTERNAL_626745a2_4_k_cu_5570f1c3_142114cute1_E,@object
	.size		_ZN40_INTERNAL_626745a2_4_k_cu_5570f1c3_142114cute1_E,(_ZN40_INTERNAL_626745a2_4_k_cu_5570f1c3_142114cuda3std3__45__cpo6cbeginE - _ZN40_INTERNAL_626745a2_4_k_cu_5570f1c3_142114cute1_E)
_ZN40_INTERNAL_626745a2_4_k_cu_5570f1c3_142114cute1_E:
	.zero		1
	.type		_ZN40_INTERNAL_626745a2_4_k_cu_5570f1c3_142114cuda3std3__45__cpo6cbeginE,@object
	.size		_ZN40_INTERNAL_626745a2_4_k_cu_5570f1c3_142114cuda3std3__45__cpo6cbeginE,(_ZN40_INTERNAL_626745a2_4_k_cu_5570f1c3_142114cuda3std3__48in_placeE - _ZN40_INTERNAL_626745a2_4_k_cu_5570f1c3_142114cuda3std3__45__cpo6cbeginE)
_ZN40_INTERNAL_626745a2_4_k_cu_5570f1c3_142114cuda3std3__45__cpo6cbeginE:
	.zero		1
	.type		_ZN40_INTERNAL_626745a2_4_k_cu_5570f1c3_142114cuda3std3__48in_placeE,@object
	.size		_ZN40_INTERNAL_626745a2_4_k_cu_5570f1c3_142114cuda3std3__48in_placeE,(_ZN40_INTERNAL_626745a2_4_k_cu_5570f1c3_142114cuda3std6ranges3__45__cpo9iter_moveE - _ZN40_INTERNAL_626745a2_4_k_cu_5570f1c3_142114cuda3std3__48in_placeE)
_ZN40_INTERNAL_626745a2_4_k_cu_5570f1c3_142114cuda3std3__48in_placeE:
	.zero		1
	.type		_ZN40_INTERNAL_626745a2_4_k_cu_5570f1c3_142114cuda3std6ranges3__45__cpo9iter_moveE,@object
	.size		_ZN40_INTERNAL_626745a2_4_k_cu_5570f1c3_142114cuda3std6ranges3__45__cpo9iter_moveE,(_ZN40_INTERNAL_626745a2_4_k_cu_5570f1c3_142114cuda3std3__45__cpo5beginE - _ZN40_INTERNAL_626745a2_4_k_cu_5570f1c3_142114cuda3std6ranges3__45__cpo9iter_moveE)
_ZN40_INTERNAL_626745a2_4_k_cu_5570f1c3_142114cuda3std6ranges3__45__cpo9iter_moveE:
	.zero		1
	.type		_ZN40_INTERNAL_626745a2_4_k_cu_5570f1c3_142114cuda3std3__45__cpo5beginE,@object
	.size		_ZN40_INTERNAL_626745a2_4_k_cu_5570f1c3_142114cuda3std3__45__cpo5beginE,(_ZN40_INTERNAL_626745a2_4_k_cu_5570f1c3_142114cuda3std3__442_GLOBAL__N__626745a2_4_k_cu_5570f1c3_142116ignoreE - _ZN40_INTERNAL_626745a2_4_k_cu_5570f1c3_142114cuda3std3__45__cpo5beginE)
_ZN40_INTERNAL_626745a2_4_k_cu_5570f1c3_142114cuda3std3__45__cpo5beginE:
	.zero		1
	.type		_ZN40_INTERNAL_626745a2_4_k_cu_5570f1c3_142114cuda3std3__442_GLOBAL__N__626745a2_4_k_cu_5570f1c3_142116ignoreE,@object
	.size		_ZN40_INTERNAL_626745a2_4_k_cu_5570f1c3_142114cuda3std3__442_GLOBAL__N__626745a2_4_k_cu_5570f1c3_142116ignoreE,(_ZN40_INTERNAL_626745a2_4_k_cu_5570f1c3_142114cute7productE - _ZN40_INTERNAL_626745a2_4_k_cu_5570f1c3_142114cuda3std3__442_GLOBAL__N__626745a2_4_k_cu_5570f1c3_142116ignoreE)
_ZN40_INTERNAL_626745a2_4_k_cu_5570f1c3_142114cuda3std3__442_GLOBAL__N__626745a2_4_k_cu_5570f1c3_142116ignoreE:
	.zero		1
	.type		_ZN40_INTERNAL_626745a2_4_k_cu_5570f1c3_142114cute7productE,@object
	.size		_ZN40_INTERNAL_626745a2_4_k_cu_5570f1c3_142114cute7productE,(_ZN40_INTERNAL_626745a2_4_k_cu_5570f1c3_142114cuda3std3__45__cpo3endE - _ZN40_INTERNAL_626745a2_4_k_cu_5570f1c3_142114cute7productE)
_ZN40_INTERNAL_626745a2_4_k_cu_5570f1c3_142114cute7productE:
	.zero		1
	.type		_ZN40_INTERNAL_626745a2_4_k_cu_5570f1c3_142114cuda3std3__45__cpo3endE,@object
	.size		_ZN40_INTERNAL_626745a2_4_k_cu_5570f1c3_142114cuda3std3__45__cpo3endE,(_ZN40_INTERNAL_626745a2_4_k_cu_5570f1c3_142114cuda3std3__419piecewise_constructE - _ZN40_INTERNAL_626745a2_4_k_cu_5570f1c3_142114cuda3std3__45__cpo3endE)
_ZN40_INTERNAL_626745a2_4_k_cu_5570f1c3_142114cuda3std3__45__cpo3endE:
	.zero		1
	.type		_ZN40_INTERNAL_626745a2_4_k_cu_5570f1c3_142114cuda3std3__419piecewise_constructE,@object
	.size		_ZN40_INTERNAL_626745a2_4_k_cu_5570f1c3_142114cuda3std3__419piecewise_constructE,(_ZN40_INTERNAL_626745a2_4_k_cu_5570f1c3_142114cuda3std3__45__cpo4cendE - _ZN40_INTERNAL_626745a2_4_k_cu_5570f1c3_142114cuda3std3__419piecewise_constructE)
_ZN40_INTERNAL_626745a2_4_k_cu_5570f1c3_142114cuda3std3__419piecewise_constructE:
	.zero		1
	.type		_ZN40_INTERNAL_626745a2_4_k_cu_5570f1c3_142114cuda3std3__45__cpo4cendE,@object
	.size		_ZN40_INTERNAL_626745a2_4_k_cu_5570f1c3_142114cuda3std3__45__cpo4cendE,(_ZN40_INTERNAL_626745a2_4_k_cu_5570f1c3_142114cuda3std6ranges3__45__cpo4swapE - _ZN40_INTERNAL_626745a2_4_k_cu_5570f1c3_142114cuda3std3__45__cpo4cendE)
_ZN40_INTERNAL_626745a2_4_k_cu_5570f1c3_142114cuda3std3__45__cpo4cendE:
	.zero		1
	.type		_ZN40_INTERNAL_626745a2_4_k_cu_5570f1c3_142114cuda3std6ranges3__45__cpo4swapE,@object
	.size		_ZN40_INTERNAL_626745a2_4_k_cu_5570f1c3_142114cuda3std6ranges3__45__cpo4swapE,(.L_7 - _ZN40_INTERNAL_626745a2_4_k_cu_5570f1c3_142114cuda3std6ranges3__45__cpo4swapE)
_ZN40_INTERNAL_626745a2_4_k_cu_5570f1c3_142114cuda3std6ranges3__45__cpo4swapE:
	.zero		1
.L_7:


//--------------------- .nv.constant0._ZN7cutlass13device_kernelINS_4gemm6kernel13GemmUniversalIN4cute5tupleIJiiiiEEENS1_10collective13CollectiveMmaINS1_37MainloopSm90TmaGmmaWarpSpecializedFP8ILi56ENS5_IJNS4_1CILi2EEENSA_ILi1EEESC_EEENS1_32KernelTmaWarpSpecializedPingpongEEENS5_IJNSA_ILi64EEESG_NSA_ILi32EEEEEENS_12float_e4m3_tENS5_IJlSC_lEEESJ_SK_NS4_8TiledMMAINS4_8MMA_AtomIJNS4_4SM904GMMA30MMA_64x64x32_F32E4M3E4M3_SS_TNILNSO_7ScaleInE1ELSQ_1EEEEEENS4_6LayoutINS5_IJSC_SC_SC_EEENS5_IJNSA_ILi0EEESV_SV_EEEEENS5_IJNS4_10UnderscoreESY_SY_EEEEENS4_13SM90_TMA_LOADENS4_14ComposedLayoutINS4_7SwizzleILi1ELi4ELi3EEENS4_18smem_ptr_flag_bitsILi8EEENST_INS5_IJNSA_ILi8EEESH_EEENS5_IJSH_SC_EEEEEEEvNS4_8identityENS4_23SM90_TMA_LOAD_MULTICASTES1B_vS1C_EENS_8epilogue10collective6detail29Sm90TmaWarpSpecializedAdapterINS1G_15DefaultEpilogueISJ_SK_SK_NS1F_6thread17LinearCombinationISJ_Li1EffLNS1K_9ScaleType4KindE0ELNS_15FloatRoundStyleE2ESJ_EENS1_15EpilogueDefaultEEEEEvvEEEEvNT_6ParamsE --------------------------
	.section	.nv.constant0._ZN7cutlass13device_kernelINS_4gemm6kernel13GemmUniversalIN4cute5tupleIJiiiiEEENS1_10collective13CollectiveMmaINS1_37MainloopSm90TmaGmmaWarpSpecializedFP8ILi56ENS5_IJNS4_1CILi2EEENSA_ILi1EEESC_EEENS1_32KernelTmaWarpSpecializedPingpongEEENS5_IJNSA_ILi64EEESG_NSA_ILi32EEEEEENS_12float_e4m3_tENS5_IJlSC_lEEESJ_SK_NS4_8TiledMMAINS4_8MMA_AtomIJNS4_4SM904GMMA30MMA_64x64x32_F32E4M3E4M3_SS_TNILNSO_7ScaleInE1ELSQ_1EEEEEENS4_6LayoutINS5_IJSC_SC_SC_EEENS5_IJNSA_ILi0EEESV_SV_EEEEENS5_IJNS4_10UnderscoreESY_SY_EEEEENS4_13SM90_TMA_LOADENS4_14ComposedLayoutINS4_7SwizzleILi1ELi4ELi3EEENS4_18smem_ptr_flag_bitsILi8EEENST_INS5_IJNSA_ILi8EEESH_EEENS5_IJSH_SC_EEEEEEEvNS4_8identityENS4_23SM90_TMA_LOAD_MULTICASTES1B_vS1C_EENS_8epilogue10collective6detail29Sm90TmaWarpSpecializedAdapterINS1G_15DefaultEpilogueISJ_SK_SK_NS1F_6thread17LinearCombinationISJ_Li1EffLNS1K_9ScaleType4KindE0ELNS_15FloatRoundStyleE2ESJ_EENS1_15EpilogueDefaultEEEEEvvEEEEvNT_6ParamsE,"a",@progbits
	.sectionflags	@""
	.align	4
.nv.constant0._ZN7cutlass13device_kernelINS_4gemm6kernel13GemmUniversalIN4cute5tupleIJiiiiEEENS1_10collective13CollectiveMmaINS1_37MainloopSm90TmaGmmaWarpSpecializedFP8ILi56ENS5_IJNS4_1CILi2EEENSA_ILi1EEESC_EEENS1_32KernelTmaWarpSpecializedPingpongEEENS5_IJNSA_ILi64EEESG_NSA_ILi32EEEEEENS_12float_e4m3_tENS5_IJlSC_lEEESJ_SK_NS4_8TiledMMAINS4_8MMA_AtomIJNS4_4SM904GMMA30MMA_64x64x32_F32E4M3E4M3_SS_TNILNSO_7ScaleInE1ELSQ_1EEEEEENS4_6LayoutINS5_IJSC_SC_SC_EEENS5_IJNSA_ILi0EEESV_SV_EEEEENS5_IJNS4_10UnderscoreESY_SY_EEEEENS4_13SM90_TMA_LOADENS4_14ComposedLayoutINS4_7SwizzleILi1ELi4ELi3EEENS4_18smem_ptr_flag_bitsILi8EEENST_INS5_IJNSA_ILi8EEESH_EEENS5_IJSH_SC_EEEEEEEvNS4_8identityENS4_23SM90_TMA_LOAD_MULTICASTES1B_vS1C_EENS_8epilogue10collective6detail29Sm90TmaWarpSpecializedAdapterINS1G_15DefaultEpilogueISJ_SK_SK_NS1F_6thread17LinearCombinationISJ_Li1EffLNS1K_9ScaleType4KindE0ELNS_15FloatRoundStyleE2ESJ_EENS1_15EpilogueDefaultEEEEEvvEEEEvNT_6ParamsE:
	.zero		1664


//--------------------- SYMBOLS --------------------------

	.type		.nv.reservedSmem.offset0,@object
	.size		.nv.reservedSmem.offset0,0x4
